	.headerflags	@"EF_CUDA_TEXMODE_UNIFIED EF_CUDA_64BIT_ADDRESS EF_CUDA_ACCELERATORS EF_CUDA_SM90 EF_CUDA_VIRTUAL_SM(EF_CUDA_SM90)"
	.elftype	@"ET_EXEC"


//--------------------- .nv.info                  --------------------------
	.section	.nv.info,"",@"SHT_CUDA_INFO"
	.align	4


	//----- nvinfo : EIATTR_REGCOUNT
	.align		4
        /*0000*/ 	.byte	0x04, 0x2f
        /*0002*/ 	.short	(.L_1 - .L_0)
	.align		4
.L_0:
        /*0004*/ 	.word	index@(triton_poi_fused_max_pool2d_with_indices_33)
        /*0008*/ 	.word	0x00000050


	//----- nvinfo : EIATTR_MIN_STACK_SIZE
	.align		4
.L_1:
        /*000c*/ 	.byte	0x04, 0x12
        /*000e*/ 	.short	(.L_3 - .L_2)
	.align		4
.L_2:
        /*0010*/ 	.word	index@(triton_poi_fused_max_pool2d_with_indices_33)
        /*0014*/ 	.word	0x00000000


	//----- nvinfo : EIATTR_FRAME_SIZE
	.align		4
.L_3:
        /*0018*/ 	.byte	0x04, 0x11
        /*001a*/ 	.short	(.L_5 - .L_4)
	.align		4
.L_4:
        /*001c*/ 	.word	index@(triton_poi_fused_max_pool2d_with_indices_33)
        /*0020*/ 	.word	0x00000000


	//----- nvinfo : EIATTR_MIN_STACK_SIZE
	.align		4
.L_5:
        /*0024*/ 	.byte	0x04, 0x12
        /*0026*/ 	.short	(.L_7 - .L_6)
	.align		4
.L_6:
        /*0028*/ 	.word	index@(triton_poi_fused_max_pool2d_with_indices_33)
        /*002c*/ 	.word	0x00000000
.L_7:


//--------------------- .nv.info.triton_poi_fused_max_pool2d_with_indices_33 --------------------------
	.section	.nv.info.triton_poi_fused_max_pool2d_with_indices_33,"",@"SHT_CUDA_INFO"
	.sectionflags	@""
	.align	4


	//----- nvinfo : EIATTR_CUDA_API_VERSION
	.align		4
        /*0000*/ 	.byte	0x04, 0x37
        /*0002*/ 	.short	(.L_9 - .L_8)
.L_8:
        /*0004*/ 	.word	0x0000007c


	//----- nvinfo : EIATTR_KPARAM_INFO
	.align		4
.L_9:
        /*0008*/ 	.byte	0x04, 0x17
        /*000a*/ 	.short	(.L_11 - .L_10)
.L_10:
        /*000c*/ 	.word	0x00000000
        /*0010*/ 	.short	0x0003
        /*0012*/ 	.short	0x0018
        /*0014*/ 	.byte	0x00, 0xf0, 0x11, 0x00


	//----- nvinfo : EIATTR_KPARAM_INFO
	.align		4
.L_11:
        /*0018*/ 	.byte	0x04, 0x17
        /*001a*/ 	.short	(.L_13 - .L_12)
.L_12:
        /*001c*/ 	.word	0x00000000
        /*0020*/ 	.short	0x0002
        /*0022*/ 	.short	0x0010
        /*0024*/ 	.byte	0x00, 0xf4, 0x21, 0x00


	//----- nvinfo : EIATTR_KPARAM_INFO
	.align		4
.L_13:
        /*0028*/ 	.byte	0x04, 0x17
        /*002a*/ 	.short	(.L_15 - .L_14)
.L_14:
        /*002c*/ 	.word	0x00000000
        /*0030*/ 	.short	0x0001
        /*0032*/ 	.short	0x0008
        /*0034*/ 	.byte	0x00, 0xf4, 0x21, 0x00


	//----- nvinfo : EIATTR_KPARAM_INFO
	.align		4
.L_15:
        /*0038*/ 	.byte	0x04, 0x17
        /*003a*/ 	.short	(.L_17 - .L_16)
.L_16:
        /*003c*/ 	.word	0x00000000
        /*0040*/ 	.short	0x0000
        /*0042*/ 	.short	0x0000
        /*0044*/ 	.byte	0x00, 0xf4, 0x21, 0x00


	//----- nvinfo : EIATTR_SPARSE_MMA_MASK
	.align		4
.L_17:
        /*0048*/ 	.byte	0x03, 0x50
        /*004a*/ 	.short	0x0000


	//----- nvinfo : EIATTR_MAXREG_COUNT
	.align		4
        /*004c*/ 	.byte	0x03, 0x1b
        /*004e*/ 	.short	0x00ff


	//----- nvinfo : EIATTR_EXIT_INSTR_OFFSETS
	.align		4
        /*0050*/ 	.byte	0x04, 0x1c
        /*0052*/ 	.short	(.L_19 - .L_18)


	//   ....[0]....
.L_18:
        /*0054*/ 	.word	0x00002b40


	//----- nvinfo : EIATTR_REQNTID
	.align		4
.L_19:
        /*0058*/ 	.byte	0x04, 0x10
        /*005a*/ 	.short	(.L_21 - .L_20)
.L_20:
        /*005c*/ 	.word	0x00000080
        /*0060*/ 	.word	0x00000001
        /*0064*/ 	.word	0x00000001


	//----- nvinfo : EIATTR_CBANK_PARAM_SIZE
	.align		4
.L_21:
        /*0068*/ 	.byte	0x03, 0x19
        /*006a*/ 	.short	0x001c


	//----- nvinfo : EIATTR_PARAM_CBANK
	.align		4
        /*006c*/ 	.byte	0x04, 0x0a
        /*006e*/ 	.short	(.L_23 - .L_22)
	.align		4
.L_22:
        /*0070*/ 	.word	index@(.nv.constant0.triton_poi_fused_max_pool2d_with_indices_33)
        /*0074*/ 	.short	0x0210
        /*0076*/ 	.short	0x001c


	//----- nvinfo : EIATTR_SW_WAR
	.align		4
.L_23:
        /*0078*/ 	.byte	0x04, 0x36
        /*007a*/ 	.short	(.L_25 - .L_24)
.L_24:
        /*007c*/ 	.word	0x00000008
.L_25:


//--------------------- .nv.callgraph             --------------------------
	.section	.nv.callgraph,"",@"SHT_CUDA_CALLGRAPH"
	.align	4
	.sectionentsize	8
	.align		4
        /*0000*/ 	.word	0x00000000
	.align		4
        /*0004*/ 	.word	0xffffffff
	.align		4
        /*0008*/ 	.word	0x00000000
	.align		4
        /*000c*/ 	.word	0xfffffffe
	.align		4
        /*0010*/ 	.word	0x00000000
	.align		4
        /*0014*/ 	.word	0xfffffffd
	.align		4
        /*0018*/ 	.word	0x00000000
	.align		4
        /*001c*/ 	.word	0xfffffffc


//--------------------- .text.triton_poi_fused_max_pool2d_with_indices_33 --------------------------
	.section	.text.triton_poi_fused_max_pool2d_with_indices_33,"ax",@progbits
	.sectionflags	@"SHF_BARRIERS=1"
	.align	128
        .global         triton_poi_fused_max_pool2d_with_indices_33
        .type           triton_poi_fused_max_pool2d_with_indices_33,@function
        .size           triton_poi_fused_max_pool2d_with_indices_33,(.L_x_1 - triton_poi_fused_max_pool2d_with_indices_33)
        .other          triton_poi_fused_max_pool2d_with_indices_33,@"STO_CUDA_ENTRY STV_DEFAULT"
triton_poi_fused_max_pool2d_with_indices_33:
.text.triton_poi_fused_max_pool2d_with_indices_33:
[----:B------:R-:W-:Y:S01]  /*0000*/  LDC R1, c[0x0][0x28] ;  /* 0x00000a00ff017b82 */ /* 0x000fe20000000800 */
[----:B------:R-:W1:Y:S07]  /*0010*/  S2R R0, SR_TID.X ;  /* 0x0000000000007919 */ /* 0x000e6e0000002100 */
[----:B------:R-:W2:Y:S01]  /*0020*/  LDC.64 R76, c[0x0][0x210] ;  /* 0x00008400ff4c7b82 */ /* 0x000ea20000000a00 */
[----:B------:R-:W-:Y:S02]  /*0030*/  CS2R R8, SRZ ;  /* 0x0000000000087805 */ /* 0x000fe4000001ff00 */
[----:B------:R-:W-:Y:S01]  /*0040*/  CS2R R10, SRZ ;  /* 0x00000000000a7805 */ /* 0x000fe2000001ff00 */
[----:B------:R-:W3:Y:S01]  /*0050*/  S2R R2, SR_CTAID.X ;  /* 0x0000000000027919 */ /* 0x000ee20000002500 */
[----:B------:R-:W-:Y:S01]  /*0060*/  ULDC.64 UR6, c[0x0][0x208] ;  /* 0x0000820000067ab9 */ /* 0x000fe20000000a00 */
[----:B------:R-:W-:-:S02]  /*0070*/  CS2R R18, SRZ ;  /* 0x0000000000127805 */ /* 0x000fc4000001ff00 */
[----:B------:R-:W4:Y:S01]  /*0080*/  S2UR UR5, SR_CgaCtaId ;  /* 0x00000000000579c3 */ /* 0x000f220000008800 */
[----:B------:R-:W-:Y:S01]  /*0090*/  UMOV UR4, 0x400 ;  /* 0x0000040000047882 */ /* 0x000fe20000000000 */
[----:B------:R-:W-:Y:S01]  /*00a0*/  ULDC.64 UR8, c[0x0][0x220] ;  /* 0x0000880000087ab9 */ /* 0x000fe20000000a00 */
[----:B-1----:R-:W-:Y:S02]  /*00b0*/  IMAD.SHL.U32 R0, R0, 0x8, RZ ;  /* 0x0000000800007824 */ /* 0x002fe400078e00ff */
[----:B---3--:R-:W-:Y:S01]  /*00c0*/  IMAD.SHL.U32 R4, R2, 0x400, RZ ;  /* 0x0000040002047824 */ /* 0x008fe200078e00ff */
[----:B------:R-:W-:Y:S02]  /*00d0*/  SHF.R.S32.HI R3, RZ, 0x15, R2 ;  /* 0x00000015ff037819 */ /* 0x000fe40000011402 */
[----:B------:R-:W-:Y:S02]  /*00e0*/  LOP3.LUT R0, R0, 0x3f8, RZ, 0xc0, !PT ;  /* 0x000003f800007812 */ /* 0x000fe400078ec0ff */
[----:B------:R-:W-:-:S02]  /*00f0*/  SGXT R3, R3, 0x1 ;  /* 0x000000010303781a */ /* 0x000fc40000000200 */
[----:B------:R-:W-:-:S04]  /*0100*/  LOP3.LUT R2, R4, R0, RZ, 0xfc, !PT ;  /* 0x0000000004027212 */ /* 0x000fc800078efcff */
[CC--:B------:R-:W-:Y:S01]  /*0110*/  LEA.HI R0, R3.reuse, R2.reuse, RZ, 0x8 ;  /* 0x0000000203007211 */ /* 0x0c0fe200078f40ff */
[C---:B------:R-:W-:Y:S01]  /*0120*/  VIADD R13, R2.reuse, 0xffffdf00 ;  /* 0xffffdf00020d7836 */ /* 0x040fe20000000000 */
[----:B------:R-:W-:Y:S01]  /*0130*/  LEA.HI R3, R3, R2, RZ, 0xd ;  /* 0x0000000203037211 */ /* 0x000fe200078f68ff */
[----:B------:R-:W-:Y:S01]  /*0140*/  VIADD R15, R2, 0xffffe000 ;  /* 0xffffe000020f7836 */ /* 0x000fe20000000000 */
[----:B------:R-:W-:Y:S01]  /*0150*/  SHF.R.S32.HI R0, RZ, 0x8, R0 ;  /* 0x00000008ff007819 */ /* 0x000fe20000011400 */
[----:B--2---:R-:W-:Y:S01]  /*0160*/  IMAD.WIDE R12, R13, 0x4, R76 ;  /* 0x000000040d0c7825 */ /* 0x004fe200078e024c */
[----:B------:R-:W-:Y:S02]  /*0170*/  SHF.R.S32.HI R3, RZ, 0xd, R3 ;  /* 0x0000000dff037819 */ /* 0x000fe40000011403 */
[----:B------:R-:W-:Y:S01]  /*0180*/  LEA.HI R4, R0, R0, RZ, 0x5 ;  /* 0x0000000000047211 */ /* 0x000fe200078f28ff */
[----:B------:R-:W-:Y:S01]  /*0190*/  IMAD.WIDE R14, R15, 0x4, R76 ;  /* 0x000000040f0e7825 */ /* 0x000fe200078e024c */
[----:B------:R-:W-:-:S02]  /*01a0*/  LEA.HI R6, R3, R3, RZ, 0x5 ;  /* 0x0000000303067211 */ /* 0x000fc400078f28ff */
[----:B------:R-:W-:Y:S02]  /*01b0*/  LOP3.LUT R5, R4, 0xffffffe0, RZ, 0xc0, !PT ;  /* 0xffffffe004057812 */ /* 0x000fe400078ec0ff */
[----:B------:R-:W-:-:S03]  /*01c0*/  LOP3.LUT R6, R6, 0xffffffe0, RZ, 0xc0, !PT ;  /* 0xffffffe006067812 */ /* 0x000fc600078ec0ff */
[----:B------:R-:W-:Y:S01]  /*01d0*/  IMAD.IADD R46, R0, 0x1, -R5 ;  /* 0x00000001002e7824 */ /* 0x000fe200078e0a05 */
[----:B------:R-:W-:Y:S01]  /*01e0*/  CS2R R4, SRZ ;  /* 0x0000000000047805 */ /* 0x000fe2000001ff00 */
[----:B------:R-:W-:Y:S01]  /*01f0*/  IMAD.IADD R55, R3, 0x1, -R6 ;  /* 0x0000000103377824 */ /* 0x000fe200078e0a06 */
[----:B------:R-:W-:Y:S02]  /*0200*/  CS2R R6, SRZ ;  /* 0x0000000000067805 */ /* 0x000fe4000001ff00 */
[C---:B------:R-:W-:Y:S02]  /*0210*/  ISETP.GT.AND P1, PT, R46.reuse, RZ, PT ;  /* 0x000000ff2e00720c */ /* 0x040fe40003f24270 */
[----:B------:R-:W-:Y:S02]  /*0220*/  ISETP.GT.AND P3, PT, R46, -0x1, PT ;  /* 0xffffffff2e00780c */ /* 0x000fe40003f64270 */
[C---:B------:R-:W-:Y:S02]  /*0230*/  ISETP.GT.AND P4, PT, R55.reuse, RZ, P1 ;  /* 0x000000ff3700720c */ /* 0x040fe40000f84270 */
[----:B------:R-:W-:-:S11]  /*0240*/  ISETP.GT.AND P3, PT, R55, RZ, P3 ;  /* 0x000000ff3700720c */ /* 0x000fd60001f64270 */
[----:B------:R-:W2:Y:S04]  /*0250*/  @P4 LDG.E.128 R8, desc[UR6][R12.64] ;  /* 0x000000060c084981 */ /* 0x000ea8000c1e1d00 */
[----:B------:R-:W3:Y:S01]  /*0260*/  @P3 LDG.E.128 R4, desc[UR6][R14.64] ;  /* 0x000000060e043981 */ /* 0x000ee2000c1e1d00 */
[----:B------:R-:W-:Y:S01]  /*0270*/  VIADD R27, R46, 0x1 ;  /* 0x000000012e1b7836 */ /* 0x000fe20000000000 */
[----:B--2---:R-:W-:Y:S02]  /*0280*/  SEL R17, R8, 0xff800000, P4 ;  /* 0xff80000008117807 */ /* 0x004fe40002000000 */
[----:B------:R-:W-:Y:S02]  /*0290*/  SEL R16, R9, 0xff800000, P4 ;  /* 0xff80000009107807 */ /* 0x000fe40002000000 */
[----:B---3--:R-:W-:-:S02]  /*02a0*/  SEL R0, R4, 0xff800000, P3 ;  /* 0xff80000004007807 */ /* 0x008fc40001800000 */
[----:B------:R-:W-:Y:S02]  /*02b0*/  SEL R3, R5, 0xff800000, P3 ;  /* 0xff80000005037807 */ /* 0x000fe40001800000 */
[----:B------:R-:W-:Y:S02]  /*02c0*/  FSETP.GT.AND P6, PT, R0, R17, PT ;  /* 0x000000110000720b */ /* 0x000fe40003fc4000 */
[----:B------:R-:W-:Y:S02]  /*02d0*/  FSETP.GT.AND P5, PT, R3, R16, PT ;  /* 0x000000100300720b */ /* 0x000fe40003fa4000 */
[----:B------:R-:W-:Y:S02]  /*02e0*/  SEL R5, R10, 0xff800000, P4 ;  /* 0xff8000000a057807 */ /* 0x000fe40002000000 */
[----:B------:R-:W-:Y:S02]  /*02f0*/  SEL R8, R6, 0xff800000, P3 ;  /* 0xff80000006087807 */ /* 0x000fe40001800000 */
[----:B------:R-:W-:-:S02]  /*0300*/  FSETP.NAN.AND P0, PT, R0, R0, PT ;  /* 0x000000000000720b */ /* 0x000fc40003f08000 */
[----:B------:R-:W-:Y:S02]  /*0310*/  FSETP.GT.AND P2, PT, R8, R5, PT ;  /* 0x000000050800720b */ /* 0x000fe40003f44000 */
[----:B------:R-:W-:Y:S02]  /*0320*/  SEL R11, R11, 0xff800000, P4 ;  /* 0xff8000000b0b7807 */ /* 0x000fe40002000000 */
[----:B------:R-:W-:Y:S02]  /*0330*/  @!P6 SEL R0, R0, R17, P0 ;  /* 0x000000110000e207 */ /* 0x000fe40000000000 */
[----:B------:R-:W-:Y:S02]  /*0340*/  FSETP.NAN.AND P0, PT, R3, R3, PT ;  /* 0x000000030300720b */ /* 0x000fe40003f08000 */
[----:B------:R-:W-:Y:S01]  /*0350*/  SEL R10, R7, 0xff800000, P3 ;  /* 0xff800000070a7807 */ /* 0x000fe20001800000 */
[----:B------:R-:W-:Y:S01]  /*0360*/  VIADD R7, R2, 0xffffe100 ;  /* 0xffffe10002077836 */ /* 0x000fe20000000000 */
[----:B------:R-:W-:-:S02]  /*0370*/  @!P5 SEL R3, R3, R16, P0 ;  /* 0x000000100303d207 */ /* 0x000fc40000000000 */
[----:B------:R-:W-:Y:S02]  /*0380*/  CS2R R16, SRZ ;  /* 0x0000000000107805 */ /* 0x000fe4000001ff00 */
[C---:B------:R-:W-:Y:S01]  /*0390*/  FSETP.NAN.AND P0, PT, R8.reuse, R8, PT ;  /* 0x000000080800720b */ /* 0x040fe20003f08000 */
[----:B------:R-:W-:Y:S01]  /*03a0*/  IMAD.WIDE R6, R7, 0x4, R76 ;  /* 0x0000000407067825 */ /* 0x000fe200078e024c */
[----:B------:R-:W-:Y:S02]  /*03b0*/  P2R R4, PR, RZ, 0x4 ;  /* 0x00000004ff047803 */ /* 0x000fe40000000000 */
[----:B------:R-:W-:Y:S02]  /*03c0*/  @!P2 SEL R8, R8, R5, P0 ;  /* 0x000000050808a207 */ /* 0x000fe40000000000 */
[C---:B------:R-:W-:Y:S02]  /*03d0*/  FSETP.GT.AND P2, PT, R10.reuse, R11, PT ;  /* 0x0000000b0a00720b */ /* 0x040fe40003f44000 */
[----:B------:R-:W-:-:S02]  /*03e0*/  FSETP.NAN.AND P0, PT, R10, R10, PT ;  /* 0x0000000a0a00720b */ /* 0x000fc40003f08000 */
[----:B------:R-:W-:Y:S02]  /*03f0*/  P2R R5, PR, RZ, 0x4 ;  /* 0x00000004ff057803 */ /* 0x000fe40000000000 */
[----:B------:R-:W-:Y:S02]  /*0400*/  P2R R9, PR, RZ, 0x20 ;  /* 0x00000020ff097803 */ /* 0x000fe40000000000 */
[----:B------:R-:W-:-:S05]  /*0410*/  P2R R14, PR, RZ, 0x40 ;  /* 0x00000040ff0e7803 */ /* 0x000fca0000000000 */
[----:B------:R-:W-:Y:S02]  /*0420*/  @!P2 SEL R10, R10, R11, P0 ;  /* 0x0000000b0a0aa207 */ /* 0x000fe40000000000 */
[----:B------:R-:W-:-:S04]  /*0430*/  ISETP.GE.U32.AND P0, PT, R27, 0x20, PT ;  /* 0x000000201b00780c */ /* 0x000fc80003f06070 */
[----:B------:R-:W-:-:S13]  /*0440*/  ISETP.GT.AND P2, PT, R55, RZ, !P0 ;  /* 0x000000ff3700720c */ /* 0x000fda0004744270 */
[----:B------:R1:W2:Y:S02]  /*0450*/  @P2 LDG.E.128 R16, desc[UR6][R6.64] ;  /* 0x0000000606102981 */ /* 0x0002a4000c1e1d00 */
[----:B-1----:R-:W-:-:S04]  /*0460*/  VIADD R7, R2, 0xffffdf04 ;  /* 0xffffdf0402077836 */ /* 0x002fc80000000000 */
[----:B------:R-:W-:Y:S01]  /*0470*/  IMAD.WIDE R6, R7, 0x4, R76 ;  /* 0x0000000407067825 */ /* 0x000fe200078e024c */
[----:B--2---:R-:W-:Y:S02]  /*0480*/  SEL R31, R19, 0xff800000, P2 ;  /* 0xff800000131f7807 */ /* 0x004fe40001000000 */
[----:B------:R-:W-:Y:S02]  /*0490*/  SEL R29, R18, 0xff800000, P2 ;  /* 0xff800000121d7807 */ /* 0x000fe40001000000 */
[----:B------:R-:W-:Y:S02]  /*04a0*/  CS2R R18, SRZ ;  /* 0x0000000000127805 */ /* 0x000fe4000001ff00 */
[----:B------:R-:W-:Y:S02]  /*04b0*/  SEL R24, R17, 0xff800000, P2 ;  /* 0xff80000011187807 */ /* 0x000fe40001000000 */
[----:B------:R-:W-:Y:S02]  /*04c0*/  SEL R25, R16, 0xff800000, P2 ;  /* 0xff80000010197807 */ /* 0x000fe40001000000 */
[----:B------:R-:W-:-:S02]  /*04d0*/  CS2R R16, SRZ ;  /* 0x0000000000107805 */ /* 0x000fc4000001ff00 */
[-C--:B------:R-:W-:Y:S02]  /*04e0*/  FSETP.NAN.AND P5, PT, R31, R31.reuse, PT ;  /* 0x0000001f1f00720b */ /* 0x080fe40003fa8000 */
[----:B------:R-:W-:Y:S02]  /*04f0*/  FSETP.GEU.AND P6, PT, R10, R31, PT ;  /* 0x0000001f0a00720b */ /* 0x000fe40003fce000 */
[----:B------:R-:W2:Y:S02]  /*0500*/  @P4 LDG.E.128 R16, desc[UR6][R6.64] ;  /* 0x0000000606104981 */ /* 0x000ea4000c1e1d00 */
[----:B------:R-:W-:-:S07]  /*0510*/  P2R R11, PR, RZ, 0x40 ;  /* 0x00000040ff0b7803 */ /* 0x000fce0000000000 */
[----:B------:R-:W-:Y:S02]  /*0520*/  @!P5 SEL R31, R31, R10, !P6 ;  /* 0x0000000a1f1fd207 */ /* 0x000fe40007000000 */
[-C--:B------:R-:W-:Y:S02]  /*0530*/  FSETP.NAN.AND P5, PT, R29, R29.reuse, PT ;  /* 0x0000001d1d00720b */ /* 0x080fe40003fa8000 */
[----:B------:R-:W-:-:S04]  /*0540*/  FSETP.GEU.AND P6, PT, R8, R29, PT ;  /* 0x0000001d0800720b */ /* 0x000fc80003fce000 */
[----:B------:R-:W-:-:S07]  /*0550*/  P2R R12, PR, RZ, 0x40 ;  /* 0x00000040ff0c7803 */ /* 0x000fce0000000000 */
[----:B------:R-:W-:Y:S02]  /*0560*/  @!P5 SEL R29, R29, R8, !P6 ;  /* 0x000000081d1dd207 */ /* 0x000fe40007000000 */
[-C--:B------:R-:W-:Y:S02]  /*0570*/  FSETP.NAN.AND P5, PT, R24, R24.reuse, PT ;  /* 0x000000181800720b */ /* 0x080fe40003fa8000 */
[----:B------:R-:W-:Y:S01]  /*0580*/  FSETP.GEU.AND P6, PT, R3, R24, PT ;  /* 0x000000180300720b */ /* 0x000fe20003fce000 */
[----:B------:R-:W-:-:S03]  /*0590*/  VIADD R21, R2, 0xffffe004 ;  /* 0xffffe00402157836 */ /* 0x000fc60000000000 */
[----:B------:R-:W-:Y:S01]  /*05a0*/  P2R R13, PR, RZ, 0x40 ;  /* 0x00000040ff0d7803 */ /* 0x000fe20000000000 */
[----:B------:R-:W-:-:S06]  /*05b0*/  IMAD.WIDE R20, R21, 0x4, R76 ;  /* 0x0000000415147825 */ /* 0x000fcc00078e024c */
[----:B------:R-:W-:Y:S02]  /*05c0*/  @!P5 SEL R24, R24, R3, !P6 ;  /* 0x000000031818d207 */ /* 0x000fe40007000000 */
[-C--:B------:R-:W-:Y:S02]  /*05d0*/  FSETP.NAN.AND P5, PT, R25, R25.reuse, PT ;  /* 0x000000191900720b */ /* 0x080fe40003fa8000 */
[----:B------:R-:W-:-:S04]  /*05e0*/  FSETP.GEU.AND P6, PT, R0, R25, PT ;  /* 0x000000190000720b */ /* 0x000fc80003fce000 */
[----:B------:R-:W-:-:S07]  /*05f0*/  P2R R8, PR, RZ, 0x40 ;  /* 0x00000040ff087803 */ /* 0x000fce0000000000 */
[----:B------:R-:W-:Y:S02]  /*0600*/  @!P5 SEL R25, R25, R0, !P6 ;  /* 0x000000001919d207 */ /* 0x000fe40007000000 */
[----:B--2---:R-:W-:Y:S02]  /*0610*/  SEL R3, R16, 0xff800000, P4 ;  /* 0xff80000010037807 */ /* 0x004fe40002000000 */
[----:B------:R-:W-:Y:S02]  /*0620*/  SEL R15, R17, 0xff800000, P4 ;  /* 0xff800000110f7807 */ /* 0x000fe40002000000 */
[----:B------:R-:W-:Y:S02]  /*0630*/  CS2R R16, SRZ ;  /* 0x0000000000107805 */ /* 0x000fe4000001ff00 */
[----:B------:R-:W-:Y:S02]  /*0640*/  SEL R33, R18, 0xff800000, P4 ;  /* 0xff80000012217807 */ /* 0x000fe40002000000 */
[----:B------:R-:W-:-:S02]  /*0650*/  SEL R26, R19, 0xff800000, P4 ;  /* 0xff800000131a7807 */ /* 0x000fc40002000000 */
[----:B------:R-:W-:-:S06]  /*0660*/  CS2R R18, SRZ ;  /* 0x0000000000127805 */ /* 0x000fcc000001ff00 */
        /* <DEDUP_REMOVED lines=8> */
[----:B------:R-:W-:-:S06]  /*06f0*/  CS2R R18, SRZ ;  /* 0x0000000000127805 */ /* 0x000fcc000001ff00 */
[----:B------:R1:W2:Y:S01]  /*0700*/  @P2 LDG.E.128 R16, desc[UR6][R20.64] ;  /* 0x0000000614102981 */ /* 0x0002a2000c1e1d00 */
[----:B------:R-:W-:Y:S02]  /*0710*/  FSETP.GT.AND P6, PT, R0, R3, PT ;  /* 0x000000030000720b */ /* 0x000fe40003fc4000 */
[----:B------:R-:W-:Y:S02]  /*0720*/  FSETP.GT.AND P4, PT, R22, R15, PT ;  /* 0x0000000f1600720b */ /* 0x000fe40003f84000 */
[----:B------:R-:W-:Y:S02]  /*0730*/  FSETP.NAN.AND P3, PT, R0, R0, PT ;  /* 0x000000000000720b */ /* 0x000fe40003f68000 */
[----:B------:R-:W-:-:S07]  /*0740*/  P2R R6, PR, RZ, 0x10 ;  /* 0x00000010ff067803 */ /* 0x000fce0000000000 */
[----:B------:R-:W-:Y:S02]  /*0750*/  @!P6 SEL R0, R0, R3, P3 ;  /* 0x000000030000e207 */ /* 0x000fe40001800000 */
[----:B------:R-:W-:-:S04]  /*0760*/  FSETP.NAN.AND P3, PT, R22, R22, PT ;  /* 0x000000161600720b */ /* 0x000fc80003f68000 */
[----:B------:R-:W-:Y:S02]  /*0770*/  @!P4 SEL R22, R22, R15, P3 ;  /* 0x0000000f1616c207 */ /* 0x000fe40001800000 */
[C---:B------:R-:W-:Y:S02]  /*0780*/  FSETP.GT.AND P4, PT, R10.reuse, R33, PT ;  /* 0x000000210a00720b */ /* 0x040fe40003f84000 */
[----:B------:R-:W-:Y:S02]  /*0790*/  FSETP.NAN.AND P3, PT, R10, R10, PT ;  /* 0x0000000a0a00720b */ /* 0x000fe40003f68000 */
[----:B------:R-:W-:-:S09]  /*07a0*/  P2R R3, PR, RZ, 0x10 ;  /* 0x00000010ff037803 */ /* 0x000fd20000000000 */
[----:B------:R-:W-:Y:S02]  /*07b0*/  @!P4 SEL R10, R10, R33, P3 ;  /* 0x000000210a0ac207 */ /* 0x000fe40001800000 */
[C---:B------:R-:W-:Y:S02]  /*07c0*/  FSETP.GT.AND P4, PT, R23.reuse, R26, PT ;  /* 0x0000001a1700720b */ /* 0x040fe40003f84000 */
[----:B------:R-:W-:-:S11]  /*07d0*/  FSETP.NAN.AND P3, PT, R23, R23, PT ;  /* 0x000000171700720b */ /* 0x000fd60003f68000 */
[----:B------:R-:W-:Y:S02]  /*07e0*/  @!P4 SEL R23, R23, R26, P3 ;  /* 0x0000001a1717c207 */ /* 0x000fe40001800000 */
[----:B------:R-:W-:Y:S02]  /*07f0*/  P2R R15, PR, RZ, 0x10 ;  /* 0x00000010ff0f7803 */ /* 0x000fe40000000000 */
[----:B------:R-:W-:Y:S02]  /*0800*/  ISETP.GT.AND P1, PT, R55, -0x1, P1 ;  /* 0xffffffff3700780c */ /* 0x000fe40000f24270 */
[----:B-1----:R-:W-:Y:S02]  /*0810*/  CS2R R20, SRZ ;  /* 0x0000000000147805 */ /* 0x002fe4000001ff00 */
[----:B--2---:R-:W-:Y:S02]  /*0820*/  SEL R26, R19, 0xff800000, P2 ;  /* 0xff800000131a7807 */ /* 0x004fe40001000000 */
[----:B------:R-:W-:-:S02]  /*0830*/  SEL R33, R16, 0xff800000, P2 ;  /* 0xff80000010217807 */ /* 0x000fc40001000000 */
[----:B------:R-:W-:Y:S02]  /*0840*/  SEL R35, R17, 0xff800000, P2 ;  /* 0xff80000011237807 */ /* 0x000fe40001000000 */
[----:B------:R-:W-:Y:S02]  /*0850*/  SEL R37, R18, 0xff800000, P2 ;  /* 0xff80000012257807 */ /* 0x000fe40001000000 */
[-C--:B------:R-:W-:Y:S02]  /*0860*/  FSETP.NAN.AND P2, PT, R26, R26.reuse, PT ;  /* 0x0000001a1a00720b */ /* 0x080fe40003f48000 */
[----:B------:R-:W-:-:S11]  /*0870*/  FSETP.GEU.AND P4, PT, R23, R26, PT ;  /* 0x0000001a1700720b */ /* 0x000fd60003f8e000 */
[----:B------:R-:W-:Y:S02]  /*0880*/  @!P2 SEL R26, R26, R23, !P4 ;  /* 0x000000171a1aa207 */ /* 0x000fe40006000000 */
[-C--:B------:R-:W-:Y:S02]  /*0890*/  FSETP.NAN.AND P2, PT, R37, R37.reuse, PT ;  /* 0x000000252500720b */ /* 0x080fe40003f48000 */
[----:B------:R-:W-:-:S11]  /*08a0*/  FSETP.GEU.AND P3, PT, R10, R37, PT ;  /* 0x000000250a00720b */ /* 0x000fd60003f6e000 */
[----:B------:R-:W-:Y:S02]  /*08b0*/  @!P2 SEL R37, R37, R10, !P3 ;  /* 0x0000000a2525a207 */ /* 0x000fe40005800000 */
[-C--:B------:R-:W-:Y:S02]  /*08c0*/  FSETP.NAN.AND P2, PT, R35, R35.reuse, PT ;  /* 0x000000232300720b */ /* 0x080fe40003f48000 */
[----:B------:R-:W-:Y:S02]  /*08d0*/  P2R R17, PR, RZ, 0x8 ;  /* 0x00000008ff117803 */ /* 0x000fe40000000000 */
[----:B------:R-:W-:Y:S01]  /*08e0*/  FSETP.GEU.AND P3, PT, R22, R35, PT ;  /* 0x000000231600720b */ /* 0x000fe20003f6e000 */
[----:B------:R-:W-:-:S04]  /*08f0*/  VIADD R19, R2, 0xffffff00 ;  /* 0xffffff0002137836 */ /* 0x000fc80000000000 */
[----:B------:R-:W-:-:S04]  /*0900*/  IMAD.WIDE R18, R19, 0x4, R76 ;  /* 0x0000000413127825 */ /* 0x000fc800078e024c */
[----:B------:R-:W-:Y:S02]  /*0910*/  @!P2 SEL R35, R35, R22, !P3 ;  /* 0x000000162323a207 */ /* 0x000fe40005800000 */
[----:B------:R-:W-:-:S06]  /*0920*/  CS2R R22, SRZ ;  /* 0x0000000000167805 */ /* 0x000fcc000001ff00 */
[----:B------:R1:W2:Y:S01]  /*0930*/  @P1 LDG.E.128 R20, desc[UR6][R18.64] ;  /* 0x0000000612141981 */ /* 0x0002a2000c1e1d00 */
[-C--:B------:R-:W-:Y:S02]  /*0940*/  FSETP.NAN.AND P2, PT, R33, R33.reuse, PT ;  /* 0x000000212100720b */ /* 0x080fe40003f48000 */
[----:B------:R-:W-:Y:S02]  /*0950*/  P2R R10, PR, RZ, 0x8 ;  /* 0x00000008ff0a7803 */ /* 0x000fe40000000000 */
[----:B------:R-:W-:-:S09]  /*0960*/  FSETP.GEU.AND P3, PT, R0, R33, PT ;  /* 0x000000210000720b */ /* 0x000fd20003f6e000 */
[----:B------:R-:W-:Y:S02]  /*0970*/  @!P2 SEL R33, R33, R0, !P3 ;  /* 0x000000002121a207 */ /* 0x000fe40005800000 */
[----:B------:R-:W-:Y:S01]  /*0980*/  P2R R75, PR, RZ, 0x8 ;  /* 0x00000008ff4b7803 */ /* 0x000fe20000000000 */
[----:B-1----:R-:W-:-:S04]  /*0990*/  VIADD R19, R2, 0xffffff04 ;  /* 0xffffff0402137836 */ /* 0x002fc80000000000 */
[----:B------:R-:W-:Y:S01]  /*09a0*/  IMAD.WIDE R18, R19, 0x4, R76 ;  /* 0x0000000413127825 */ /* 0x000fe200078e024c */
[----:B--2---:R-:W-:-:S04]  /*09b0*/  SEL R34, R23, 0xff800000, P1 ;  /* 0xff80000017227807 */ /* 0x004fc80000800000 */
[-C--:B------:R-:W-:Y:S02]  /*09c0*/  FSETP.NAN.AND P2, PT, R34, R34.reuse, PT ;  /* 0x000000222200720b */ /* 0x080fe40003f48000 */
[----:B------:R-:W-:Y:S02]  /*09d0*/  FSETP.GEU.AND P3, PT, R31, R34, PT ;  /* 0x000000221f00720b */ /* 0x000fe40003f6e000 */
[----:B------:R-:W-:-:S09]  /*09e0*/  SEL R32, R22, 0xff800000, P1 ;  /* 0xff80000016207807 */ /* 0x000fd20000800000 */
[----:B------:R-:W-:Y:S02]  /*09f0*/  @!P2 SEL R34, R34, R31, !P3 ;  /* 0x0000001f2222a207 */ /* 0x000fe40005800000 */
[-C--:B------:R-:W-:Y:S02]  /*0a00*/  FSETP.NAN.AND P2, PT, R32, R32.reuse, PT ;  /* 0x000000202000720b */ /* 0x080fe40003f48000 */
[----:B------:R-:W-:Y:S02]  /*0a10*/  P2R R74, PR, RZ, 0x8 ;  /* 0x00000008ff4a7803 */ /* 0x000fe40000000000 */
[----:B------:R-:W-:Y:S02]  /*0a20*/  FSETP.GEU.AND P3, PT, R29, R32, PT ;  /* 0x000000201d00720b */ /* 0x000fe40003f6e000 */
[----:B------:R-:W-:Y:S02]  /*0a30*/  CS2R R22, SRZ ;  /* 0x0000000000167805 */ /* 0x000fe4000001ff00 */
[----:B------:R-:W-:-:S05]  /*0a40*/  SEL R28, R20, 0xff800000, P1 ;  /* 0xff800000141c7807 */ /* 0x000fca0000800000 */
[----:B------:R-:W-:Y:S02]  /*0a50*/  @!P2 SEL R32, R32, R29, !P3 ;  /* 0x0000001d2020a207 */ /* 0x000fe40005800000 */
[----:B------:R-:W-:Y:S02]  /*0a60*/  SEL R29, R21, 0xff800000, P1 ;  /* 0xff800000151d7807 */ /* 0x000fe40000800000 */
[----:B------:R-:W-:-:S06]  /*0a70*/  CS2R R20, SRZ ;  /* 0x0000000000147805 */ /* 0x000fcc000001ff00 */
[----:B------:R-:W2:Y:S01]  /*0a80*/  @P1 LDG.E.128 R20, desc[UR6][R18.64] ;  /* 0x0000000612141981 */ /* 0x000ea2000c1e1d00 */
[-C--:B------:R-:W-:Y:S02]  /*0a90*/  FSETP.NAN.AND P2, PT, R29, R29.reuse, PT ;  /* 0x0000001d1d00720b */ /* 0x080fe40003f48000 */
[----:B------:R-:W-:Y:S02]  /*0aa0*/  P2R R73, PR, RZ, 0x8 ;  /* 0x00000008ff497803 */ /* 0x000fe40000000000 */
[----:B------:R-:W-:-:S09]  /*0ab0*/  FSETP.GEU.AND P3, PT, R24, R29, PT ;  /* 0x0000001d1800720b */ /* 0x000fd20003f6e000 */
[----:B------:R-:W-:Y:S02]  /*0ac0*/  @!P2 SEL R29, R29, R24, !P3 ;  /* 0x000000181d1da207 */ /* 0x000fe40005800000 */
[-C--:B------:R-:W-:Y:S02]  /*0ad0*/  FSETP.NAN.AND P2, PT, R28, R28.reuse, PT ;  /* 0x0000001c1c00720b */ /* 0x080fe40003f48000 */
[----:B------:R-:W-:Y:S02]  /*0ae0*/  P2R R71, PR, RZ, 0x8 ;  /* 0x00000008ff477803 */ /* 0x000fe40000000000 */
[----:B------:R-:W-:-:S04]  /*0af0*/  FSETP.GEU.AND P3, PT, R25, R28, PT ;  /* 0x0000001c1900720b */ /* 0x000fc80003f6e000 */
[----:B------:R-:W-:-:S05]  /*0b00*/  P2R R0, PR, RZ, 0x8 ;  /* 0x00000008ff007803 */ /* 0x000fca0000000000 */
[----:B------:R-:W-:Y:S02]  /*0b10*/  @!P2 SEL R28, R28, R25, !P3 ;  /* 0x000000191c1ca207 */ /* 0x000fe40005800000 */
[----:B------:R-:W-:Y:S01]  /*0b20*/  LOP3.LUT R24, R55, R46, RZ, 0xfc, !PT ;  /* 0x0000002e37187212 */ /* 0x000fe200078efcff */
[----:B------:R-:W-:Y:S01]  /*0b30*/  IMAD.WIDE R30, R2, 0x4, R76 ;  /* 0x00000004021e7825 */ /* 0x000fe200078e024c */
[----:B--2---:R-:W-:Y:S02]  /*0b40*/  SEL R36, R20, 0xff800000, P1 ;  /* 0xff80000014247807 */ /* 0x004fe40000800000 */
[----:B------:R-:W-:Y:S02]  /*0b50*/  SEL R38, R21, 0xff800000, P1 ;  /* 0xff80000015267807 */ /* 0x000fe40000800000 */
[----:B------:R-:W-:Y:S02]  /*0b60*/  SEL R39, R22, 0xff800000, P1 ;  /* 0xff80000016277807 */ /* 0x000fe40000800000 */
[----:B------:R-:W-:-:S02]  /*0b70*/  SEL R42, R23, 0xff800000, P1 ;  /* 0xff800000172a7807 */ /* 0x000fc40000800000 */
        /* <DEDUP_REMOVED lines=8> */
[----:B------:R-:W-:-:S09]  /*0c00*/  FSETP.GEU.AND P2, PT, R37, R39, PT ;  /* 0x000000272500720b */ /* 0x000fd20003f4e000 */
[----:B------:R-:W-:Y:S02]  /*0c10*/  @!P1 SEL R39, R39, R37, !P2 ;  /* 0x0000002527279207 */ /* 0x000fe40005000000 */
[-C--:B------:R-:W-:Y:S02]  /*0c20*/  FSETP.NAN.AND P1, PT, R42, R42.reuse, PT ;  /* 0x0000002a2a00720b */ /* 0x080fe40003f28000 */
[----:B------:R-:W-:Y:S02]  /*0c30*/  P2R R48, PR, RZ, 0x4 ;  /* 0x00000004ff307803 */ /* 0x000fe40000000000 */
[----:B------:R-:W-:Y:S02]  /*0c40*/  FSETP.GEU.AND P2, PT, R26, R42, PT ;  /* 0x0000002a1a00720b */ /* 0x000fe40003f4e000 */
[----:B------:R-:W-:-:S07]  /*0c50*/  CS2R R20, SRZ ;  /* 0x0000000000147805 */ /* 0x000fce000001ff00 */
[----:B------:R-:W-:Y:S02]  /*0c60*/  @!P1 SEL R42, R42, R26, !P2 ;  /* 0x0000001a2a2a9207 */ /* 0x000fe40005000000 */
[----:B------:R-:W-:Y:S02]  /*0c70*/  ISETP.GT.AND P1, PT, R24, -0x1, PT ;  /* 0xffffffff1800780c */ /* 0x000fe40003f24270 */
[----:B------:R-:W-:-:S11]  /*0c80*/  CS2R R22, SRZ ;  /* 0x0000000000167805 */ /* 0x000fd6000001ff00 */
[----:B------:R-:W2:Y:S01]  /*0c90*/  @P1 LDG.E.128 R20, desc[UR6][R30.64] ;  /* 0x000000061e141981 */ /* 0x000ea2000c1e1d00 */
[----:B------:R-:W-:Y:S02]  /*0ca0*/  P2R R70, PR, RZ, 0x4 ;  /* 0x00000004ff467803 */ /* 0x000fe40000000000 */
[----:B------:R-:W-:Y:S02]  /*0cb0*/  P2R R18, PR, RZ, 0x8 ;  /* 0x00000008ff127803 */ /* 0x000fe40000000000 */
[----:B--2---:R-:W-:Y:S02]  /*0cc0*/  SEL R37, R20, 0xff800000, P1 ;  /* 0xff80000014257807 */ /* 0x004fe40000800000 */
[----:B------:R-:W-:Y:S02]  /*0cd0*/  SEL R50, R21, 0xff800000, P1 ;  /* 0xff80000015327807 */ /* 0x000fe40000800000 */
[----:B------:R-:W-:Y:S02]  /*0ce0*/  CS2R R20, SRZ ;  /* 0x0000000000147805 */ /* 0x000fe4000001ff00 */
[----:B------:R-:W-:-:S02]  /*0cf0*/  SEL R45, R22, 0xff800000, P1 ;  /* 0xff800000162d7807 */ /* 0x000fc40000800000 */
[----:B------:R-:W-:Y:S02]  /*0d00*/  SEL R47, R23, 0xff800000, P1 ;  /* 0xff800000172f7807 */ /* 0x000fe40000800000 */
[----:B------:R-:W-:-:S06]  /*0d10*/  CS2R R22, SRZ ;  /* 0x0000000000167805 */ /* 0x000fcc000001ff00 */
[----:B------:R-:W2:Y:S01]  /*0d20*/  @P1 LDG.E.128 R20, desc[UR6][R30.64+0x10] ;  /* 0x000010061e141981 */ /* 0x000ea2000c1e1d00 */
        /* <DEDUP_REMOVED lines=10> */
[----:B------:R-:W-:-:S07]  /*0dd0*/  ISETP.GT.AND P0, PT, R55, -0x1, !P0 ;  /* 0xffffffff3700780c */ /* 0x000fce0004704270 */
[----:B------:R-:W-:Y:S02]  /*0de0*/  @!P2 SEL R45, R45, R32, !P3 ;  /* 0x000000202d2da207 */ /* 0x000fe40005800000 */
[-C--:B------:R-:W-:Y:S02]  /*0df0*/  FSETP.NAN.AND P2, PT, R47, R47.reuse, PT ;  /* 0x0000002f2f00720b */ /* 0x080fe40003f48000 */
[----:B------:R-:W-:Y:S01]  /*0e00*/  P2R R26, PR, RZ, 0x8 ;  /* 0x00000008ff1a7803 */ /* 0x000fe20000000000 */
[----:B------:R-:W-:Y:S01]  /*0e10*/  VIADD R35, R2, 0x100 ;  /* 0x0000010002237836 */ /* 0x000fe20000000000 */
[----:B------:R-:W-:-:S09]  /*0e20*/  FSETP.GEU.AND P3, PT, R34, R47, PT ;  /* 0x0000002f2200720b */ /* 0x000fd20003f6e000 */
[----:B------:R-:W-:Y:S01]  /*0e30*/  @!P2 SEL R47, R47, R34, !P3 ;  /* 0x000000222f2fa207 */ /* 0x000fe20005800000 */
[----:B------:R-:W-:Y:S01]  /*0e40*/  IMAD.WIDE R34, R35, 0x4, R76 ;  /* 0x0000000423227825 */ /* 0x000fe200078e024c */
[----:B--2---:R-:W-:Y:S02]  /*0e50*/  SEL R41, R23, 0xff800000, P1 ;  /* 0xff80000017297807 */ /* 0x004fe40000800000 */
[----:B------:R-:W-:Y:S02]  /*0e60*/  SEL R40, R20, 0xff800000, P1 ;  /* 0xff80000014287807 */ /* 0x000fe40000800000 */
[----:B------:R-:W-:Y:S02]  /*0e70*/  SEL R43, R21, 0xff800000, P1 ;  /* 0xff800000152b7807 */ /* 0x000fe40000800000 */
[----:B------:R-:W-:Y:S02]  /*0e80*/  CS2R R20, SRZ ;  /* 0x0000000000147805 */ /* 0x000fe4000001ff00 */
[----:B------:R-:W-:-:S02]  /*0e90*/  SEL R44, R22, 0xff800000, P1 ;  /* 0xff800000162c7807 */ /* 0x000fc40000800000 */
[----:B------:R-:W-:-:S06]  /*0ea0*/  CS2R R22, SRZ ;  /* 0x0000000000167805 */ /* 0x000fcc000001ff00 */
[----:B------:R-:W2:Y:S01]  /*0eb0*/  @P0 LDG.E.128 R20, desc[UR6][R34.64] ;  /* 0x0000000622140981 */ /* 0x000ea2000c1e1d00 */
[-C--:B------:R-:W-:Y:S02]  /*0ec0*/  FSETP.NAN.AND P1, PT, R41, R41.reuse, PT ;  /* 0x000000292900720b */ /* 0x080fe40003f28000 */
[----:B------:R-:W-:Y:S02]  /*0ed0*/  P2R R28, PR, RZ, 0x8 ;  /* 0x00000008ff1c7803 */ /* 0x000fe40000000000 */
[----:B------:R-:W-:-:S09]  /*0ee0*/  FSETP.GEU.AND P3, PT, R42, R41, PT ;  /* 0x000000292a00720b */ /* 0x000fd20003f6e000 */
        /* <DEDUP_REMOVED lines=10> */
[----:B------:R-:W-:-:S09]  /*0f90*/  FSETP.GEU.AND P2, PT, R36, R40, PT ;  /* 0x000000282400720b */ /* 0x000fd20003f4e000 */
[----:B------:R-:W-:Y:S02]  /*0fa0*/  @!P1 SEL R40, R40, R36, !P2 ;  /* 0x0000002428289207 */ /* 0x000fe40005000000 */
[----:B------:R-:W-:Y:S01]  /*0fb0*/  P2R R32, PR, RZ, 0x4 ;  /* 0x00000004ff207803 */ /* 0x000fe20000000000 */
[----:B------:R-:W-:-:S04]  /*0fc0*/  VIADD R39, R2, 0x104 ;  /* 0x0000010402277836 */ /* 0x000fc80000000000 */
[----:B------:R-:W-:Y:S01]  /*0fd0*/  IMAD.WIDE R38, R39, 0x4, R76 ;  /* 0x0000000427267825 */ /* 0x000fe200078e024c */
[----:B--2---:R-:W-:-:S04]  /*0fe0*/  SEL R49, R23, 0xff800000, P0 ;  /* 0xff80000017317807 */ /* 0x004fc80000000000 */
[-C--:B------:R-:W-:Y:S02]  /*0ff0*/  FSETP.NAN.AND P1, PT, R49, R49.reuse, PT ;  /* 0x000000313100720b */ /* 0x080fe40003f28000 */
[----:B------:R-:W-:-:S11]  /*1000*/  FSETP.GEU.AND P2, PT, R47, R49, PT ;  /* 0x000000312f00720b */ /* 0x000fd60003f4e000 */
[----:B------:R-:W-:Y:S02]  /*1010*/  @!P1 SEL R49, R49, R47, !P2 ;  /* 0x0000002f31319207 */ /* 0x000fe40005000000 */
[----:B------:R-:W-:-:S04]  /*1020*/  SEL R47, R22, 0xff800000, P0 ;  /* 0xff800000162f7807 */ /* 0x000fc80000000000 */
        /* <DEDUP_REMOVED lines=17> */
[----:B------:R-:W-:Y:S01]  /*1140*/  @!P1 SEL R54, R54, R37, !P2 ;  /* 0x0000002536369207 */ /* 0x000fe20005000000 */
[----:B------:R-:W-:Y:S01]  /*1150*/  VIADD R55, R55, 0x1 ;  /* 0x0000000137377836 */ /* 0x000fe20000000000 */
[----:B--2---:R-:W-:Y:S02]  /*1160*/  SEL R53, R20, 0xff800000, P0 ;  /* 0xff80000014357807 */ /* 0x004fe40000000000 */
[----:B------:R-:W-:Y:S02]  /*1170*/  SEL R52, R21, 0xff800000, P0 ;  /* 0xff80000015347807 */ /* 0x000fe40000000000 */
[----:B------:R-:W-:Y:S02]  /*1180*/  SEL R51, R22, 0xff800000, P0 ;  /* 0xff80000016337807 */ /* 0x000fe40000000000 */
[----:B------:R-:W-:Y:S02]  /*1190*/  SEL R50, R23, 0xff800000, P0 ;  /* 0xff80000017327807 */ /* 0x000fe40000000000 */
[----:B------:R-:W-:-:S02]  /*11a0*/  FSETP.NAN.AND P0, PT, R53, R53, PT ;  /* 0x000000353500720b */ /* 0x000fc40003f08000 */
        /* <DEDUP_REMOVED lines=14> */
[----:B------:R-:W-:-:S04]  /*1290*/  ISETP.GE.U32.AND P0, PT, R55, 0x20, PT ;  /* 0x000000203700780c */ /* 0x000fc80003f06070 */
[----:B------:R-:W-:Y:S01]  /*12a0*/  ISETP.GT.AND P1, PT, R46, RZ, !P0 ;  /* 0x000000ff2e00720c */ /* 0x000fe20004724270 */
[----:B------:R-:W-:Y:S01]  /*12b0*/  VIADD R41, R2, 0x1f00 ;  /* 0x00001f0002297836 */ /* 0x000fe20000000000 */
[----:B------:R-:W-:Y:S02]  /*12c0*/  CS2R R20, SRZ ;  /* 0x0000000000147805 */ /* 0x000fe4000001ff00 */
[----:B------:R-:W-:Y:S01]  /*12d0*/  CS2R R22, SRZ ;  /* 0x0000000000167805 */ /* 0x000fe2000001ff00 */
[----:B------:R-:W-:-:S08]  /*12e0*/  IMAD.WIDE R40, R41, 0x4, R76 ;  /* 0x0000000429287825 */ /* 0x000fd000078e024c */
[----:B------:R1:W2:Y:S01]  /*12f0*/  @P1 LDG.E.128 R20, desc[UR6][R40.64] ;  /* 0x0000000628141981 */ /* 0x0002a2000c1e1d00 */
[----:B------:R-:W-:Y:S02]  /*1300*/  P2R R39, PR, RZ, 0x4 ;  /* 0x00000004ff277803 */ /* 0x000fe40000000000 */
[----:B------:R-:W-:Y:S01]  /*1310*/  P2R R29, PR, RZ, 0x8 ;  /* 0x00000008ff1d7803 */ /* 0x000fe20000000000 */
[----:B-1----:R-:W-:-:S04]  /*1320*/  VIADD R41, R2, 0x1f04 ;  /* 0x00001f0402297836 */ /* 0x002fc80000000000 */
[----:B------:R-:W-:Y:S01]  /*1330*/  IMAD.WIDE R40, R41, 0x4, R76 ;  /* 0x0000000429287825 */ /* 0x000fe200078e024c */
[----:B--2---:R-:W-:-:S04]  /*1340*/  SEL R57, R20, 0xff800000, P1 ;  /* 0xff80000014397807 */ /* 0x004fc80000800000 */
[-C--:B------:R-:W-:Y:S02]  /*1350*/  FSETP.NAN.AND P2, PT, R57, R57.reuse, PT ;  /* 0x000000393900720b */ /* 0x080fe40003f48000 */
[----:B------:R-:W-:Y:S02]  /*1360*/  FSETP.GEU.AND P3, PT, R54, R57, PT ;  /* 0x000000393600720b */ /* 0x000fe40003f6e000 */
[----:B------:R-:W-:Y:S02]  /*1370*/  SEL R56, R21, 0xff800000, P1 ;  /* 0xff80000015387807 */ /* 0x000fe40000800000 */
[----:B------:R-:W-:Y:S02]  /*1380*/  CS2R R20, SRZ ;  /* 0x0000000000147805 */ /* 0x000fe4000001ff00 */
[----:B------:R-:W-:-:S05]  /*1390*/  SEL R58, R23, 0xff800000, P1 ;  /* 0xff800000173a7807 */ /* 0x000fca0000800000 */
[----:B------:R-:W-:Y:S02]  /*13a0*/  @!P2 SEL R57, R57, R54, !P3 ;  /* 0x000000363939a207 */ /* 0x000fe40005800000 */
[----:B------:R-:W-:Y:S02]  /*13b0*/  SEL R54, R22, 0xff800000, P1 ;  /* 0xff80000016367807 */ /* 0x000fe40000800000 */
[----:B------:R-:W-:-:S06]  /*13c0*/  CS2R R22, SRZ ;  /* 0x0000000000167805 */ /* 0x000fcc000001ff00 */
[----:B------:R1:W2:Y:S01]  /*13d0*/  @P1 LDG.E.128 R20, desc[UR6][R40.64] ;  /* 0x0000000628141981 */ /* 0x0002a2000c1e1d00 */
[----:B------:R-:W-:Y:S01]  /*13e0*/  ISETP.GT.AND P0, PT, R46, -0x1, !P0 ;  /* 0xffffffff2e00780c */ /* 0x000fe20004704270 */
[----:B-1----:R-:W-:-:S04]  /*13f0*/  VIADD R41, R2, 0x2000 ;  /* 0x0000200002297836 */ /* 0x002fc80000000000 */
[----:B------:R-:W-:Y:S01]  /*1400*/  IMAD.WIDE R40, R41, 0x4, R76 ;  /* 0x0000000429287825 */ /* 0x000fe200078e024c */
[----:B--2---:R-:W-:Y:S02]  /*1410*/  SEL R67, R23, 0xff800000, P1 ;  /* 0xff80000017437807 */ /* 0x004fe40000800000 */
[----:B------:R-:W-:Y:S02]  /*1420*/  SEL R60, R20, 0xff800000, P1 ;  /* 0xff800000143c7807 */ /* 0x000fe40000800000 */
[----:B------:R-:W-:Y:S02]  /*1430*/  SEL R61, R21, 0xff800000, P1 ;  /* 0xff800000153d7807 */ /* 0x000fe40000800000 */
[----:B------:R-:W-:Y:S02]  /*1440*/  CS2R R20, SRZ ;  /* 0x0000000000147805 */ /* 0x000fe4000001ff00 */
[----:B------:R-:W-:Y:S02]  /*1450*/  SEL R62, R22, 0xff800000, P1 ;  /* 0xff800000163e7807 */ /* 0x000fe40000800000 */
[----:B------:R-:W-:-:S06]  /*1460*/  CS2R R22, SRZ ;  /* 0x0000000000167805 */ /* 0x000fcc000001ff00 */
[----:B------:R1:W2:Y:S02]  /*1470*/  @P0 LDG.E.128 R20, desc[UR6][R40.64] ;  /* 0x0000000628140981 */ /* 0x0002a4000c1e1d00 */
[----:B-1----:R-:W-:-:S04]  /*1480*/  VIADD R41, R2, 0x2004 ;  /* 0x0000200402297836 */ /* 0x002fc80000000000 */
[----:B------:R-:W-:Y:S01]  /*1490*/  IMAD.WIDE R40, R41, 0x4, R76 ;  /* 0x0000000429287825 */ /* 0x000fe200078e024c */
[-C--:B------:R-:W-:Y:S02]  /*14a0*/  FSETP.NAN.AND P2, PT, R56, R56.reuse, PT ;  /* 0x000000383800720b */ /* 0x080fe40003f48000 */
[----:B------:R-:W-:Y:S02]  /*14b0*/  P2R R43, PR, RZ, 0x8 ;  /* 0x00000008ff2b7803 */ /* 0x000fe40000000000 */
[----:B------:R-:W-:-:S09]  /*14c0*/  FSETP.GEU.AND P3, PT, R45, R56, PT ;  /* 0x000000382d00720b */ /* 0x000fd20003f6e000 */
[----:B------:R-:W-:Y:S02]  /*14d0*/  @!P2 SEL R56, R56, R45, !P3 ;  /* 0x0000002d3838a207 */ /* 0x000fe40005800000 */
[-C--:B------:R-:W-:Y:S02]  /*14e0*/  FSETP.NAN.AND P2, PT, R54, R54.reuse, PT ;  /* 0x000000363600720b */ /* 0x080fe40003f48000 */
[----:B------:R-:W-:Y:S02]  /*14f0*/  P2R R44, PR, RZ, 0x8 ;  /* 0x00000008ff2c7803 */ /* 0x000fe40000000000 */
[----:B------:R-:W-:Y:S02]  /*1500*/  FSETP.GEU.AND P3, PT, R47, R54, PT ;  /* 0x000000362f00720b */ /* 0x000fe40003f6e000 */
[----:B------:R-:W-:-:S07]  /*1510*/  FSETP.NAN.AND P1, PT, R67, R67, PT ;  /* 0x000000434300720b */ /* 0x000fce0003f28000 */
[----:B------:R-:W-:Y:S02]  /*1520*/  @!P2 SEL R54, R54, R47, !P3 ;  /* 0x0000002f3636a207 */ /* 0x000fe40005800000 */
[-C--:B------:R-:W-:Y:S02]  /*1530*/  FSETP.NAN.AND P2, PT, R58, R58.reuse, PT ;  /* 0x0000003a3a00720b */ /* 0x080fe40003f48000 */
[----:B------:R-:W-:Y:S02]  /*1540*/  P2R R45, PR, RZ, 0x8 ;  /* 0x00000008ff2d7803 */ /* 0x000fe40000000000 */
[----:B------:R-:W-:-:S04]  /*1550*/  FSETP.GEU.AND P3, PT, R49, R58, PT ;  /* 0x0000003a3100720b */ /* 0x000fc80003f6e000 */
[----:B------:R-:W-:-:S05]  /*1560*/  P2R R47, PR, RZ, 0x8 ;  /* 0x00000008ff2f7803 */ /* 0x000fca0000000000 */
[----:B------:R-:W-:Y:S02]  /*1570*/  @!P2 SEL R58, R58, R49, !P3 ;  /* 0x000000313a3aa207 */ /* 0x000fe40005800000 */
[----:B------:R-:W-:-:S04]  /*1580*/  FSETP.GEU.AND P3, PT, R50, R67, PT ;  /* 0x000000433200720b */ /* 0x000fc80003f6e000 */
[----:B------:R-:W-:Y:S02]  /*1590*/  @!P1 SEL R67, R67, R50, !P3 ;  /* 0x0000003243439207 */ /* 0x000fe40005800000 */
[-C--:B------:R-:W-:Y:S02]  /*15a0*/  FSETP.NAN.AND P1, PT, R62, R62.reuse, PT ;  /* 0x0000003e3e00720b */ /* 0x080fe40003f28000 */
[----:B------:R-:W-:Y:S02]  /*15b0*/  FSETP.GEU.AND P2, PT, R51, R62, PT ;  /* 0x0000003e3300720b */ /* 0x000fe40003f4e000 */
[----:B--2---:R-:W-:Y:S02]  /*15c0*/  SEL R64, R23, 0xff800000, P0 ;  /* 0xff80000017407807 */ /* 0x004fe40000000000 */
[----:B------:R-:W-:Y:S02]  /*15d0*/  SEL R65, R22, 0xff800000, P0 ;  /* 0xff80000016417807 */ /* 0x000fe40000000000 */
[----:B------:R-:W-:-:S02]  /*15e0*/  CS2R R22, SRZ ;  /* 0x0000000000167805 */ /* 0x000fc4000001ff00 */
[----:B------:R-:W-:Y:S02]  /*15f0*/  SEL R68, R21, 0xff800000, P0 ;  /* 0xff80000015447807 */ /* 0x000fe40000000000 */
[----:B------:R-:W-:Y:S02]  /*1600*/  SEL R69, R20, 0xff800000, P0 ;  /* 0xff80000014457807 */ /* 0x000fe40000000000 */
[----:B------:R-:W-:-:S06]  /*1610*/  CS2R R20, SRZ ;  /* 0x0000000000147805 */ /* 0x000fcc000001ff00 */
[----:B------:R1:W2:Y:S01]  /*1620*/  @P0 LDG.E.128 R20, desc[UR6][R40.64] ;  /* 0x0000000628140981 */ /* 0x0002a2000c1e1d00 */
        /* <DEDUP_REMOVED lines=20> */
[----:B------:R-:W-:-:S07]  /*1770*/  LOP3.LUT R27, R55, R27, RZ, 0xfc, !PT ;  /* 0x0000001b371b7212 */ /* 0x000fce00078efcff */
[----:B------:R-:W-:Y:S02]  /*1780*/  @!P1 SEL R68, R68, R56, !P2 ;  /* 0x0000003844449207 */ /* 0x000fe40005000000 */
[-C--:B------:R-:W-:Y:S02]  /*1790*/  FSETP.NAN.AND P1, PT, R69, R69.reuse, PT ;  /* 0x000000454500720b */ /* 0x080fe40003f28000 */
[----:B------:R-:W-:Y:S02]  /*17a0*/  P2R R54, PR, RZ, 0x4 ;  /* 0x00000004ff367803 */ /* 0x000fe40000000000 */
[----:B------:R-:W-:Y:S02]  /*17b0*/  ISETP.GE.U32.AND P5, PT, R27, 0x20, PT ;  /* 0x000000201b00780c */ /* 0x000fe40003fa6070 */
[----:B------:R-:W-:Y:S01]  /*17c0*/  FSETP.GEU.AND P2, PT, R57, R69, PT ;  /* 0x000000453900720b */ /* 0x000fe20003f4e000 */
[----:B-1----:R-:W-:-:S06]  /*17d0*/  VIADD R41, R2, 0x2100 ;  /* 0x0000210002297836 */ /* 0x002fcc0000000000 */
[----:B------:R-:W-:Y:S01]  /*17e0*/  @!P1 SEL R69, R69, R57, !P2 ;  /* 0x0000003945459207 */ /* 0x000fe20005000000 */
[----:B------:R-:W-:Y:S01]  /*17f0*/  IMAD.WIDE R40, R41, 0x4, R76 ;  /* 0x0000000429287825 */ /* 0x000fe200078e024c */
[----:B--2---:R-:W-:Y:S02]  /*1800*/  SEL R58, R20, 0xff800000, P0 ;  /* 0xff800000143a7807 */ /* 0x004fe40000000000 */
[----:B------:R-:W-:Y:S02]  /*1810*/  SEL R57, R21, 0xff800000, P0 ;  /* 0xff80000015397807 */ /* 0x000fe40000000000 */
[----:B------:R-:W-:Y:S02]  /*1820*/  CS2R R20, SRZ ;  /* 0x0000000000147805 */ /* 0x000fe4000001ff00 */
[----:B------:R-:W-:Y:S02]  /*1830*/  SEL R59, R22, 0xff800000, P0 ;  /* 0xff800000163b7807 */ /* 0x000fe40000000000 */
[----:B------:R-:W-:-:S02]  /*1840*/  SEL R66, R23, 0xff800000, P0 ;  /* 0xff80000017427807 */ /* 0x000fc40000000000 */
[----:B------:R-:W-:-:S06]  /*1850*/  CS2R R22, SRZ ;  /* 0x0000000000167805 */ /* 0x000fcc000001ff00 */
[----:B------:R-:W2:Y:S01]  /*1860*/  @!P5 LDG.E.128 R20, desc[UR6][R40.64] ;  /* 0x000000062814d981 */ /* 0x000ea2000c1e1d00 */
[-C--:B------:R-:W-:Y:S02]  /*1870*/  FSETP.NAN.AND P0, PT, R58, R58.reuse, PT ;  /* 0x0000003a3a00720b */ /* 0x080fe40003f08000 */
[----:B------:R-:W-:Y:S02]  /*1880*/  P2R R56, PR, RZ, 0x4 ;  /* 0x00000004ff387803 */ /* 0x000fe40000000000 */
[----:B------:R-:W-:Y:S02]  /*1890*/  FSETP.GEU.AND P2, PT, R60, R58, PT ;  /* 0x0000003a3c00720b */ /* 0x000fe40003f4e000 */
[----:B------:R-:W-:-:S07]  /*18a0*/  P2R R49, PR, RZ, 0x8 ;  /* 0x00000008ff317803 */ /* 0x000fce0000000000 */
[----:B------:R-:W-:Y:S02]  /*18b0*/  @!P0 SEL R58, R58, R60, !P2 ;  /* 0x0000003c3a3a8207 */ /* 0x000fe40005000000 */
[----:B------:R-:W-:Y:S02]  /*18c0*/  FSETP.NAN.AND P0, PT, R57, R57, PT ;  /* 0x000000393900720b */ /* 0x000fe40003f08000 */
[----:B------:R-:W-:Y:S02]  /*18d0*/  FSETP.NAN.AND P3, PT, R59, R59, PT ;  /* 0x0000003b3b00720b */ /* 0x000fe40003f68000 */
[----:B------:R-:W-:-:S09]  /*18e0*/  FSETP.GEU.AND P1, PT, R61, R57, PT ;  /* 0x000000393d00720b */ /* 0x000fd20003f2e000 */
[----:B------:R-:W-:Y:S02]  /*18f0*/  @!P0 SEL R57, R57, R61, !P1 ;  /* 0x0000003d39398207 */ /* 0x000fe40004800000 */
[----:B------:R-:W-:-:S04]  /*1900*/  FSETP.GEU.AND P0, PT, R62, R59, PT ;  /* 0x0000003b3e00720b */ /* 0x000fc80003f0e000 */
[----:B------:R-:W-:Y:S02]  /*1910*/  @!P3 SEL R59, R59, R62, !P0 ;  /* 0x0000003e3b3bb207 */ /* 0x000fe40004000000 */
[-C--:B------:R-:W-:Y:S02]  /*1920*/  FSETP.NAN.AND P3, PT, R66, R66.reuse, PT ;  /* 0x000000424200720b */ /* 0x080fe40003f68000 */
[----:B------:R-:W-:Y:S02]  /*1930*/  P2R R16, PR, RZ, 0x10 ;  /* 0x00000010ff107803 */ /* 0x000fe40000000000 */
[----:B------:R-:W-:Y:S02]  /*1940*/  FSETP.GEU.AND P4, PT, R67, R66, PT ;  /* 0x000000424300720b */ /* 0x000fe40003f8e000 */
[----:B------:R-:W-:Y:S02]  /*1950*/  P2R R61, PR, RZ, 0x2 ;  /* 0x00000002ff3d7803 */ /* 0x000fe40000000000 */
[----:B------:R-:W-:-:S05]  /*1960*/  ISETP.NE.AND P1, PT, R18, RZ, PT ;  /* 0x000000ff1200720c */ /* 0x000fca0003f25270 */
[----:B------:R-:W-:Y:S02]  /*1970*/  @!P3 SEL R66, R66, R67, !P4 ;  /* 0x000000434242b207 */ /* 0x000fe40006000000 */
[----:B------:R-:W-:Y:S02]  /*1980*/  P2R R18, PR, RZ, 0x2 ;  /* 0x00000002ff127803 */ /* 0x000fe40000000000 */
[----:B------:R-:W-:Y:S02]  /*1990*/  ISETP.NE.AND P1, PT, R10, RZ, PT ;  /* 0x000000ff0a00720c */ /* 0x000fe40003f25270 */
[----:B------:R-:W-:Y:S02]  /*19a0*/  P2R R62, PR, RZ, 0x1 ;  /* 0x00000001ff3e7803 */ /* 0x000fe40000000000 */
[----:B------:R-:W-:Y:S02]  /*19b0*/  P2R R10, PR, RZ, 0x2 ;  /* 0x00000002ff0a7803 */ /* 0x000fe40000000000 */
[----:B------:R-:W-:-:S04]  /*19c0*/  ISETP.NE.AND P1, PT, R17, RZ, PT ;  /* 0x000000ff1100720c */ /* 0x000fc80003f25270 */
[----:B------:R-:W-:Y:S02]  /*19d0*/  P2R R17, PR, RZ, 0x2 ;  /* 0x00000002ff117803 */ /* 0x000fe40000000000 */
[----:B------:R-:W-:-:S04]  /*19e0*/  ISETP.NE.AND P1, PT, R16, RZ, PT ;  /* 0x000000ff1000720c */ /* 0x000fc80003f25270 */
[----:B------:R-:W-:Y:S02]  /*19f0*/  P2R R16, PR, RZ, 0x2 ;  /* 0x00000002ff107803 */ /* 0x000fe40000000000 */
[----:B------:R-:W-:-:S04]  /*1a00*/  ISETP.NE.AND P1, PT, R8, RZ, PT ;  /* 0x000000ff0800720c */ /* 0x000fc80003f25270 */
[----:B------:R-:W-:Y:S02]  /*1a10*/  P2R R55, PR, RZ, 0x2 ;  /* 0x00000002ff377803 */ /* 0x000fe40000000000 */
[----:B------:R-:W-:-:S04]  /*1a20*/  ISETP.NE.AND P1, PT, R13, RZ, PT ;  /* 0x000000ff0d00720c */ /* 0x000fc80003f25270 */
[----:B------:R-:W-:Y:S02]  /*1a30*/  P2R R13, PR, RZ, 0x2 ;  /* 0x00000002ff0d7803 */ /* 0x000fe40000000000 */
[----:B------:R-:W-:Y:S02]  /*1a40*/  ISETP.NE.AND P1, PT, R12, RZ, PT ;  /* 0x000000ff0c00720c */ /* 0x000fe40003f25270 */
[----:B------:R-:W-:Y:S02]  /*1a50*/  P2R R7, PR, RZ, 0x40 ;  /* 0x00000040ff077803 */ /* 0x000fe40000000000 */
[----:B------:R-:W-:Y:S02]  /*1a60*/  P2R R12, PR, RZ, 0x2 ;  /* 0x00000002ff0c7803 */ /* 0x000fe40000000000 */
[----:B------:R-:W-:-:S04]  /*1a70*/  ISETP.NE.AND P1, PT, R11, RZ, PT ;  /* 0x000000ff0b00720c */ /* 0x000fc80003f25270 */
[----:B------:R-:W-:Y:S02]  /*1a80*/  P2R R11, PR, RZ, 0x2 ;  /* 0x00000002ff0b7803 */ /* 0x000fe40000000000 */
[----:B------:R-:W-:Y:S02]  /*1a90*/  ISETP.NE.AND P1, PT, R7, RZ, PT ;  /* 0x000000ff0700720c */ /* 0x000fe40003f25270 */
[----:B--2---:R-:W-:-:S04]  /*1aa0*/  SEL R20, R20, 0xff800000, !P5 ;  /* 0xff80000014147807 */ /* 0x004fc80006800000 */
[-C--:B------:R-:W-:Y:S02]  /*1ab0*/  FSETP.NAN.AND P3, PT, R20, R20.reuse, PT ;  /* 0x000000141400720b */ /* 0x080fe40003f68000 */
[----:B------:R-:W-:Y:S02]  /*1ac0*/  FSETP.GEU.AND P0, PT, R69, R20, PT ;  /* 0x000000144500720b */ /* 0x000fe40003f0e000 */
[----:B------:R-:W-:-:S09]  /*1ad0*/  SEL R21, R21, 0xff800000, !P5 ;  /* 0xff80000015157807 */ /* 0x000fd20006800000 */
[----:B------:R-:W-:Y:S02]  /*1ae0*/  @!P3 SEL R20, R20, R69, !P0 ;  /* 0x000000451414b207 */ /* 0x000fe40004000000 */
[-C--:B------:R-:W-:Y:S02]  /*1af0*/  FSETP.NAN.AND P3, PT, R21, R21.reuse, PT ;  /* 0x000000151500720b */ /* 0x080fe40003f68000 */
[----:B------:R-:W-:Y:S02]  /*1b00*/  P2R R27, PR, RZ, 0x1 ;  /* 0x00000001ff1b7803 */ /* 0x000fe40000000000 */
[----:B------:R-:W-:Y:S02]  /*1b10*/  FSETP.GEU.AND P0, PT, R68, R21, PT ;  /* 0x000000154400720b */ /* 0x000fe40003f0e000 */
[----:B------:R-:W-:-:S07]  /*1b20*/  SEL R22, R22, 0xff800000, !P5 ;  /* 0xff80000016167807 */ /* 0x000fce0006800000 */
[----:B------:R-:W-:Y:S02]  /*1b30*/  @!P3 SEL R21, R21, R68, !P0 ;  /* 0x000000441515b207 */ /* 0x000fe40004000000 */
[-C--:B------:R-:W-:Y:S02]  /*1b40*/  FSETP.NAN.AND P3, PT, R22, R22.reuse, PT ;  /* 0x000000161600720b */ /* 0x080fe40003f68000 */
[----:B------:R-:W-:Y:S02]  /*1b50*/  P2R R40, PR, RZ, 0x1 ;  /* 0x00000001ff287803 */ /* 0x000fe40000000000 */
[----:B------:R-:W-:-:S09]  /*1b60*/  FSETP.GEU.AND P0, PT, R65, R22, PT ;  /* 0x000000164100720b */ /* 0x000fd20003f0e000 */
[----:B------:R-:W-:Y:S02]  /*1b70*/  @!P3 SEL R22, R22, R65, !P0 ;  /* 0x000000411616b207 */ /* 0x000fe40004000000 */
        /* <DEDUP_REMOVED lines=11> */
[----:B------:R-:W-:Y:S01]  /*1c30*/  ISETP.NE.AND P1, PT, R4, RZ, PT ;  /* 0x000000ff0400720c */ /* 0x000fe20003f25270 */
[----:B------:R-:W-:Y:S01]  /*1c40*/  VIADD R9, R2, 0x2104 ;  /* 0x0000210402097836 */ /* 0x000fe20000000000 */
[----:B------:R-:W-:Y:S02]  /*1c50*/  CS2R R6, SRZ ;  /* 0x0000000000067805 */ /* 0x000fe4000001ff00 */
[----:B------:R-:W-:Y:S02]  /*1c60*/  P2R R69, PR, RZ, 0x2 ;  /* 0x00000002ff457803 */ /* 0x000fe40000000000 */
[----:B------:R-:W-:Y:S02]  /*1c70*/  ISETP.NE.AND P1, PT, R5, RZ, PT ;  /* 0x000000ff0500720c */ /* 0x000fe40003f25270 */
[----:B------:R-:W-:Y:S01]  /*1c80*/  CS2R R4, SRZ ;  /* 0x0000000000047805 */ /* 0x000fe2000001ff00 */
[----:B------:R-:W-:-:S05]  /*1c90*/  IMAD.WIDE R8, R9, 0x4, R76 ;  /* 0x0000000409087825 */ /* 0x000fca00078e024c */
[----:B------:R-:W2:Y:S01]  /*1ca0*/  @!P5 LDG.E.128 R4, desc[UR6][R8.64] ;  /* 0x000000060804d981 */ /* 0x000ea2000c1e1d00 */
[----:B------:R-:W-:-:S04]  /*1cb0*/  SEL R23, R23, 0xff800000, !P5 ;  /* 0xff80000017177807 */ /* 0x000fc80006800000 */
[-C--:B------:R-:W-:Y:S02]  /*1cc0*/  FSETP.NAN.AND P3, PT, R23, R23.reuse, PT ;  /* 0x000000171700720b */ /* 0x080fe40003f68000 */
[----:B------:R-:W-:Y:S02]  /*1cd0*/  P2R R63, PR, RZ, 0x10 ;  /* 0x00000010ff3f7803 */ /* 0x000fe40000000000 */
[----:B------:R-:W-:Y:S02]  /*1ce0*/  P2R R41, PR, RZ, 0x1 ;  /* 0x00000001ff297803 */ /* 0x000fe40000000000 */
[----:B------:R-:W-:-:S07]  /*1cf0*/  FSETP.GEU.AND P0, PT, R64, R23, PT ;  /* 0x000000174000720b */ /* 0x000fce0003f0e000 */
[----:B------:R-:W-:Y:S02]  /*1d00*/  @!P3 SEL R23, R23, R64, !P0 ;  /* 0x000000401717b207 */ /* 0x000fe40004000000 */
[----:B------:R-:W-:Y:S02]  /*1d10*/  P2R R72, PR, RZ, 0x2 ;  /* 0x00000002ff487803 */ /* 0x000fe40000000000 */
[----:B------:R-:W-:Y:S02]  /*1d20*/  P2R R60, PR, RZ, 0x4 ;  /* 0x00000004ff3c7803 */ /* 0x000fe40000000000 */
[----:B------:R-:W-:Y:S02]  /*1d30*/  ISETP.NE.AND P2, PT, R19, RZ, PT ;  /* 0x000000ff1300720c */ /* 0x000fe40003f45270 */
[----:B------:R-:W-:Y:S02]  /*1d40*/  P2R R19, PR, RZ, 0x1 ;  /* 0x00000001ff137803 */ /* 0x000fe40000000000 */
[----:B------:R-:W-:-:S02]  /*1d50*/  ISETP.NE.AND P0, PT, R0, RZ, PT ;  /* 0x000000ff0000720c */ /* 0x000fc40003f05270 */
[----:B--2---:R-:W-:Y:S02]  /*1d60*/  SEL R7, R7, 0xff800000, !P5 ;  /* 0xff80000007077807 */ /* 0x004fe40006800000 */
[----:B------:R-:W-:Y:S02]  /*1d70*/  SEL R4, R4, 0xff800000, !P5 ;  /* 0xff80000004047807 */ /* 0x000fe40006800000 */
[-C--:B------:R-:W-:Y:S02]  /*1d80*/  FSETP.NAN.AND P4, PT, R7, R7.reuse, PT ;  /* 0x000000070700720b */ /* 0x080fe40003f88000 */
[----:B------:R-:W-:Y:S02]  /*1d90*/  FSETP.NAN.AND P6, PT, R4, R4, PT ;  /* 0x000000040400720b */ /* 0x000fe40003fc8000 */
[----:B------:R-:W-:Y:S02]  /*1da0*/  FSETP.GEU.AND P3, PT, R66, R7, PT ;  /* 0x000000074200720b */ /* 0x000fe40003f6e000 */
[----:B------:R-:W-:-:S07]  /*1db0*/  SEL R5, R5, 0xff800000, !P5 ;  /* 0xff80000005057807 */ /* 0x000fce0006800000 */
[----:B------:R-:W-:Y:S02]  /*1dc0*/  @!P4 SEL R7, R7, R66, !P3 ;  /* 0x000000420707c207 */ /* 0x000fe40005800000 */
[----:B------:R-:W-:Y:S02]  /*1dd0*/  FSETP.GEU.AND P4, PT, R58, R4, PT ;  /* 0x000000043a00720b */ /* 0x000fe40003f8e000 */
[----:B------:R-:W-:Y:S02]  /*1de0*/  SEL R6, R6, 0xff800000, !P5 ;  /* 0xff80000006067807 */ /* 0x000fe40006800000 */
[----:B------:R-:W-:Y:S02]  /*1df0*/  @!P6 SEL R4, R4, R58, !P4 ;  /* 0x0000003a0404e207 */ /* 0x000fe40006000000 */
[----:B------:R-:W-:Y:S02]  /*1e00*/  FSETP.NAN.AND P6, PT, R5, R5, PT ;  /* 0x000000050500720b */ /* 0x000fe40003fc8000 */
[----:B------:R-:W-:-:S02]  /*1e10*/  FSETP.NAN.AND P1, PT, R6, R6, PT ;  /* 0x000000060600720b */ /* 0x000fc40003f28000 */
[----:B------:R-:W-:-:S09]  /*1e20*/  FSETP.GEU.AND P5, PT, R57, R5, PT ;  /* 0x000000053900720b */ /* 0x000fd20003fae000 */
[----:B------:R-:W-:Y:S02]  /*1e30*/  @!P6 SEL R5, R5, R57, !P5 ;  /* 0x000000390505e207 */ /* 0x000fe40006800000 */
[----:B------:R-:W-:-:S04]  /*1e40*/  FSETP.GEU.AND P6, PT, R59, R6, PT ;  /* 0x000000063b00720b */ /* 0x000fc80003fce000 */
[----:B------:R-:W-:Y:S02]  /*1e50*/  @!P1 SEL R6, R6, R59, !P6 ;  /* 0x0000003b06069207 */ /* 0x000fe40007000000 */
[----:B------:R-:W-:-:S04]  /*1e60*/  ISETP.NE.AND P1, PT, R72, RZ, PT ;  /* 0x000000ff4800720c */ /* 0x000fc80003f25270 */
[----:B------:R-:W-:Y:S02]  /*1e70*/  SEL R0, RZ, 0x1, !P1 ;  /* 0x00000001ff007807 */ /* 0x000fe40004800000 */
        /* <DEDUP_REMOVED lines=15> */
[----:B------:R-:W-:Y:S02]  /*1f70*/  SEL R9, R0, 0x2, P1 ;  /* 0x0000000200097807 */ /* 0x000fe40000800000 */
[----:B------:R-:W-:-:S04]  /*1f80*/  ISETP.NE.AND P1, PT, R12, RZ, PT ;  /* 0x000000ff0c00720c */ /* 0x000fc80003f25270 */
[----:B------:R-:W-:Y:S02]  /*1f90*/  SEL R12, R64, 0x2, P1 ;  /* 0x00000002400c7807 */ /* 0x000fe40000800000 */
[----:B------:R-:W-:-:S04]  /*1fa0*/  ISETP.NE.AND P1, PT, R13, RZ, PT ;  /* 0x000000ff0d00720c */ /* 0x000fc80003f25270 */
[----:B------:R-:W-:Y:S02]  /*1fb0*/  SEL R13, R66, 0x2, P1 ;  /* 0x00000002420d7807 */ /* 0x000fe40000800000 */
[----:B------:R-:W-:-:S04]  /*1fc0*/  ISETP.NE.AND P1, PT, R55, RZ, PT ;  /* 0x000000ff3700720c */ /* 0x000fc80003f25270 */
[----:B------:R-:W-:Y:S02]  /*1fd0*/  SEL R14, R14, 0x2, P1 ;  /* 0x000000020e0e7807 */ /* 0x000fe40000800000 */
[----:B------:R-:W-:Y:S02]  /*1fe0*/  ISETP.NE.AND P1, PT, R16, RZ, PT ;  /* 0x000000ff1000720c */ /* 0x000fe40003f25270 */
[----:B------:R-:W-:Y:S02]  /*1ff0*/  P2R R59, PR, RZ, 0x40 ;  /* 0x00000040ff3b7803 */ /* 0x000fe40000000000 */
[----:B------:R-:W-:Y:S02]  /*2000*/  SEL R0, R15, 0x2, P1 ;  /* 0x000000020f007807 */ /* 0x000fe40000800000 */
[----:B------:R-:W-:Y:S02]  /*2010*/  ISETP.NE.AND P1, PT, R17, RZ, PT ;  /* 0x000000ff1100720c */ /* 0x000fe40003f25270 */
[----:B------:R-:W-:-:S02]  /*2020*/  ISETP.NE.AND P6, PT, R75, RZ, PT ;  /* 0x000000ff4b00720c */ /* 0x000fc40003fc5270 */
[----:B------:R-:W-:Y:S02]  /*2030*/  SEL R11, R3, 0x2, P1 ;  /* 0x00000002030b7807 */ /* 0x000fe40000800000 */
[----:B------:R-:W-:Y:S02]  /*2040*/  SEL R3, R65, 0x2, P6 ;  /* 0x0000000241037807 */ /* 0x000fe40003000000 */
[----:B------:R-:W-:-:S04]  /*2050*/  ISETP.NE.AND P6, PT, R46, RZ, PT ;  /* 0x000000ff2e00720c */ /* 0x000fc80003fc5270 */
[----:B------:R-:W-:Y:S02]  /*2060*/  P2R R15, PR, RZ, 0x40 ;  /* 0x00000040ff0f7803 */ /* 0x000fe40000000000 */
[----:B------:R-:W-:-:S04]  /*2070*/  ISETP.NE.AND P6, PT, R52, RZ, PT ;  /* 0x000000ff3400720c */ /* 0x000fc80003fc5270 */
[----:B------:R-:W-:Y:S02]  /*2080*/  P2R R16, PR, RZ, 0x40 ;  /* 0x00000040ff107803 */ /* 0x000fe40000000000 */
[----:B------:R-:W-:Y:S02]  /*2090*/  ISETP.NE.AND P6, PT, R51, RZ, PT ;  /* 0x000000ff3300720c */ /* 0x000fe40003fc5270 */
[----:B------:R-:W-:Y:S02]  /*20a0*/  ISETP.NE.AND P1, PT, R10, RZ, PT ;  /* 0x000000ff0a00720c */ /* 0x000fe40003f25270 */
[----:B------:R-:W-:Y:S02]  /*20b0*/  P2R R17, PR, RZ, 0x40 ;  /* 0x00000040ff117803 */ /* 0x000fe40000000000 */
[----:B------:R-:W-:Y:S02]  /*20c0*/  ISETP.NE.AND P6, PT, R45, RZ, PT ;  /* 0x000000ff2d00720c */ /* 0x000fe40003fc5270 */
[----:B------:R-:W-:-:S02]  /*20d0*/  P2R R8, PR, RZ, 0x8 ;  /* 0x00000008ff087803 */ /* 0x000fc40000000000 */
[----:B------:R-:W-:Y:S02]  /*20e0*/  SEL R10, R67, 0x2, P1 ;  /* 0x00000002430a7807 */ /* 0x000fe40000800000 */
[----:B------:R-:W-:Y:S02]  /*20f0*/  ISETP.NE.AND P3, PT, R71, RZ, PT ;  /* 0x000000ff4700720c */ /* 0x000fe40003f65270 */
[----:B------:R-:W-:Y:S02]  /*2100*/  ISETP.NE.AND P1, PT, R18, RZ, PT ;  /* 0x000000ff1200720c */ /* 0x000fe40003f25270 */
[----:B------:R-:W-:Y:S02]  /*2110*/  P2R R18, PR, RZ, 0x40 ;  /* 0x00000040ff127803 */ /* 0x000fe40000000000 */
[----:B------:R-:W-:Y:S02]  /*2120*/  ISETP.NE.AND P6, PT, R47, RZ, PT ;  /* 0x000000ff2f00720c */ /* 0x000fe40003fc5270 */
[----:B------:R-:W-:-:S02]  /*2130*/  SEL R13, R13, 0x3, P3 ;  /* 0x000000030d0d7807 */ /* 0x000fc40001800000 */
[----:B------:R-:W-:Y:S02]  /*2140*/  ISETP.NE.AND P3, PT, R24, RZ, PT ;  /* 0x000000ff1800720c */ /* 0x000fe40003f65270 */
[----:B------:R-:W-:Y:S02]  /*2150*/  P2R R24, PR, RZ, 0x40 ;  /* 0x00000040ff187803 */ /* 0x000fe40000000000 */
[----:B------:R-:W-:Y:S02]  /*2160*/  ISETP.NE.AND P6, PT, R44, RZ, PT ;  /* 0x000000ff2c00720c */ /* 0x000fe40003fc5270 */
[----:B------:R-:W-:Y:S02]  /*2170*/  SEL R14, R14, 0x3, P0 ;  /* 0x000000030e0e7807 */ /* 0x000fe40000000000 */
[----:B------:R-:W-:Y:S02]  /*2180*/  ISETP.NE.AND P0, PT, R25, RZ, PT ;  /* 0x000000ff1900720c */ /* 0x000fe40003f05270 */
[----:B------:R-:W-:-:S02]  /*2190*/  P2R R25, PR, RZ, 0x40 ;  /* 0x00000040ff197803 */ /* 0x000fc40000000000 */
        /* <DEDUP_REMOVED lines=25> */
[----:B------:R-:W-:Y:S02]  /*2330*/  ISETP.NE.AND P6, PT, R29, RZ, PT ;  /* 0x000000ff1d00720c */ /* 0x000fe40003fc5270 */
[----:B------:R-:W-:-:S02]  /*2340*/  ISETP.NE.AND P4, PT, R73, RZ, PT ;  /* 0x000000ff4900720c */ /* 0x000fc40003f85270 */
[----:B------:R-:W-:Y:S02]  /*2350*/  P2R R29, PR, RZ, 0x40 ;  /* 0x00000040ff1d7803 */ /* 0x000fe40000000000 */
[----:B------:R-:W-:Y:S02]  /*2360*/  SEL R12, R12, 0x3, P4 ;  /* 0x000000030c0c7807 */ /* 0x000fe40002000000 */
[----:B------:R-:W-:Y:S02]  /*2370*/  ISETP.NE.AND P6, PT, R28, RZ, PT ;  /* 0x000000ff1c00720c */ /* 0x000fe40003fc5270 */
[----:B------:R-:W-:Y:S02]  /*2380*/  ISETP.NE.AND P4, PT, R70, RZ, PT ;  /* 0x000000ff4600720c */ /* 0x000fe40003f85270 */
[----:B------:R-:W-:Y:S02]  /*2390*/  P2R R28, PR, RZ, 0x40 ;  /* 0x00000040ff1c7803 */ /* 0x000fe40000000000 */
[----:B------:R-:W-:-:S02]  /*23a0*/  P2R R57, PR, RZ, 0x20 ;  /* 0x00000020ff397803 */ /* 0x000fc40000000000 */
[----:B------:R-:W-:Y:S02]  /*23b0*/  P2R R55, PR, RZ, 0x10 ;  /* 0x00000010ff377803 */ /* 0x000fe40000000000 */
[----:B------:R-:W-:Y:S02]  /*23c0*/  ISETP.NE.AND P6, PT, R26, RZ, PT ;  /* 0x000000ff1a00720c */ /* 0x000fe40003fc5270 */
[----:B------:R-:W-:Y:S02]  /*23d0*/  ISETP.NE.AND P5, PT, R74, RZ, PT ;  /* 0x000000ff4a00720c */ /* 0x000fe40003fa5270 */
[----:B------:R-:W-:Y:S02]  /*23e0*/  ISETP.NE.AND P4, PT, R48, RZ, PT ;  /* 0x000000ff3000720c */ /* 0x000fe40003f85270 */
[----:B------:R-:W-:Y:S02]  /*23f0*/  SEL R12, R12, 0x4, P6 ;  /* 0x000000040c0c7807 */ /* 0x000fe40003000000 */
[----:B------:R-:W-:-:S02]  /*2400*/  SEL R9, R9, 0x3, P5 ;  /* 0x0000000309097807 */ /* 0x000fc40002800000 */
[----:B------:R-:W-:Y:S02]  /*2410*/  SEL R11, R11, 0x3, P4 ;  /* 0x000000030b0b7807 */ /* 0x000fe40002000000 */
[----:B------:R-:W-:Y:S02]  /*2420*/  ISETP.NE.AND P6, PT, R28, RZ, PT ;  /* 0x000000ff1c00720c */ /* 0x000fe40003fc5270 */
[----:B------:R-:W-:Y:S02]  /*2430*/  ISETP.NE.AND P4, PT, R55, RZ, PT ;  /* 0x000000ff3700720c */ /* 0x000fe40003f85270 */
[----:B------:R-:W-:Y:S02]  /*2440*/  SEL R9, R9, 0x4, P6 ;  /* 0x0000000409097807 */ /* 0x000fe40003000000 */
[----:B------:R-:W-:Y:S02]  /*2450*/  SEL R0, R0, 0x3, P4 ;  /* 0x0000000300007807 */ /* 0x000fe40002000000 */
[----:B------:R-:W-:-:S04]  /*2460*/  ISETP.NE.AND P6, PT, R29, RZ, PT ;  /* 0x000000ff1d00720c */ /* 0x000fc80003fc5270 */
[----:B------:R-:W-:Y:S02]  /*2470*/  SEL R0, R0, 0x4, P6 ;  /* 0x0000000400007807 */ /* 0x000fe40003000000 */
[----:B------:R-:W-:Y:S02]  /*2480*/  ISETP.NE.AND P6, PT, R30, RZ, PT ;  /* 0x000000ff1e00720c */ /* 0x000fe40003fc5270 */
[----:B------:R-:W-:Y:S02]  /*2490*/  SEL R10, R10, 0x3, P2 ;  /* 0x000000030a0a7807 */ /* 0x000fe40001000000 */
[----:B------:R-:W-:Y:S02]  /*24a0*/  SEL R11, R11, 0x4, P6 ;  /* 0x000000040b0b7807 */ /* 0x000fe40003000000 */
[----:B------:R-:W-:Y:S02]  /*24b0*/  ISETP.NE.AND P6, PT, R31, RZ, PT ;  /* 0x000000ff1f00720c */ /* 0x000fe40003fc5270 */
[----:B------:R-:W-:-:S02]  /*24c0*/  SEL R3, R3, 0x3, P1 ;  /* 0x0000000303037807 */ /* 0x000fc40000800000 */
[----:B------:R-:W-:Y:S02]  /*24d0*/  SEL R10, R10, 0x4, P6 ;  /* 0x000000040a0a7807 */ /* 0x000fe40003000000 */
[----:B------:R-:W-:-:S04]  /*24e0*/  ISETP.NE.AND P6, PT, R32, RZ, PT ;  /* 0x000000ff2000720c */ /* 0x000fc80003fc5270 */
        /* <DEDUP_REMOVED lines=18> */
[----:B------:R-:W-:Y:S02]  /*2610*/  ISETP.NE.AND P4, PT, R27, RZ, PT ;  /* 0x000000ff1b00720c */ /* 0x000fe40003f85270 */
        /* <DEDUP_REMOVED lines=12> */
[----:B------:R-:W-:Y:S02]  /*26e0*/  ISETP.NE.AND P1, PT, R56, RZ, PT ;  /* 0x000000ff3800720c */ /* 0x000fe40003f25270 */
[----:B------:R-:W-:-:S02]  /*26f0*/  ISETP.NE.AND P6, PT, R16, RZ, PT ;  /* 0x000000ff1000720c */ /* 0x000fc40003fc5270 */
[----:B------:R-:W-:Y:S02]  /*2700*/  SEL R13, R13, 0x7, P2 ;  /* 0x000000070d0d7807 */ /* 0x000fe40001000000 */
[----:B------:R-:W-:Y:S02]  /*2710*/  SEL R3, R3, 0x6, P6 ;  /* 0x0000000603037807 */ /* 0x000fe40003000000 */
[----:B------:R-:W-:Y:S02]  /*2720*/  SEL R14, R14, 0x7, P1 ;  /* 0x000000070e0e7807 */ /* 0x000fe40000800000 */
[----:B------:R-:W-:Y:S02]  /*2730*/  ISETP.NE.AND P2, PT, R60, RZ, PT ;  /* 0x000000ff3c00720c */ /* 0x000fe40003f45270 */
[----:B------:R-:W-:Y:S02]  /*2740*/  SEL R24, R14, 0x8, P4 ;  /* 0x000000080e187807 */ /* 0x000fe40002000000 */
[----:B------:R-:W-:-:S02]  /*2750*/  SEL R0, R3, 0x7, P2 ;  /* 0x0000000703007807 */ /* 0x000fc40001000000 */
[----:B------:R-:W-:-:S04]  /*2760*/  ISETP.NE.AND P4, PT, R58, RZ, PT ;  /* 0x000000ff3a00720c */ /* 0x000fc80003f85270 */
[----:B------:R-:W-:Y:S02]  /*2770*/  SEL R29, R0, 0x8, P4 ;  /* 0x00000008001d7807 */ /* 0x000fe40002000000 */
[----:B------:R-:W1:Y:S01]  /*2780*/  S2R R0, SR_TID.X ;  /* 0x0000000000007919 */ /* 0x000e620000002100 */
[----:B------:R-:W-:Y:S01]  /*2790*/  ISETP.NE.AND P3, PT, R40, RZ, PT ;  /* 0x000000ff2800720c */ /* 0x000fe20003f65270 */
[----:B------:R-:W2:Y:S03]  /*27a0*/  S2R R77, SR_TID.X ;  /* 0x00000000004d7919 */ /* 0x000ea60000002100 */
[----:B------:R-:W-:Y:S02]  /*27b0*/  SEL R17, R13, 0x8, P3 ;  /* 0x000000080d117807 */ /* 0x000fe40001800000 */
[----:B------:R-:W-:Y:S01]  /*27c0*/  ISETP.NE.AND P3, PT, R8, RZ, PT ;  /* 0x000000ff0800720c */ /* 0x000fe20003f65270 */
[----:B----4-:R-:W-:Y:S01]  /*27d0*/  UPRMT UR4, UR5, 0x654, UR4 ;  /* 0x0000065405047896 */ /* 0x010fe20008000004 */
[----:B-1----:R-:W-:-:S05]  /*27e0*/  IMAD.SHL.U32 R8, R0, 0x8, RZ ;  /* 0x0000000800087824 */ /* 0x002fca00078e00ff */
[----:B------:R-:W-:-:S04]  /*27f0*/  LOP3.LUT R8, R8, 0x3f8, RZ, 0xc0, !PT ;  /* 0x000003f808087812 */ /* 0x000fc800078ec0ff */
[----:B------:R-:W-:-:S05]  /*2800*/  LEA R30, R8, UR4, 0x2 ;  /* 0x00000004081e7c11 */ /* 0x000fca000f8e10ff */
[----:B------:R-:W-:Y:S04]  /*2810*/  STS.128 [R30], R20 ;  /* 0x000000141e007388 */ /* 0x000fe80000000c00 */
[----:B------:R1:W-:Y:S01]  /*2820*/  STS.128 [R30+0x10], R4 ;  /* 0x000010041e007388 */ /* 0x0003e20000000c00 */
[----:B------:R-:W-:Y:S01]  /*2830*/  ISETP.NE.AND P5, PT, R53, RZ, PT ;  /* 0x000000ff3500720c */ /* 0x000fe20003fa5270 */
[----:B--2---:R-:W-:Y:S01]  /*2840*/  IMAD.SHL.U32 R0, R77, 0x4, RZ ;  /* 0x000000044d007824 */ /* 0x004fe200078e00ff */
[----:B------:R-:W-:Y:S01]  /*2850*/  ISETP.NE.AND P0, PT, R41, RZ, PT ;  /* 0x000000ff2900720c */ /* 0x000fe20003f05270 */
[----:B------:R-:W2:Y:S01]  /*2860*/  S2R R77, SR_CTAID.X ;  /* 0x00000000004d7919 */ /* 0x000ea20000002500 */
[----:B------:R-:W-:Y:S02]  /*2870*/  ISETP.NE.AND P6, PT, R15, RZ, PT ;  /* 0x000000ff0f00720c */ /* 0x000fe40003fc5270 */
[----:B------:R-:W-:-:S02]  /*2880*/  SEL R12, R12, 0x7, P5 ;  /* 0x000000070c0c7807 */ /* 0x000fc40002800000 */
[----:B------:R-:W-:Y:S02]  /*2890*/  LOP3.LUT R0, R0, 0x1fc, RZ, 0xc0, !PT ;  /* 0x000001fc00007812 */ /* 0x000fe400078ec0ff */
[----:B------:R-:W-:Y:S02]  /*28a0*/  SEL R9, R9, 0x7, P6 ;  /* 0x0000000709097807 */ /* 0x000fe40003000000 */
[----:B------:R-:W-:Y:S02]  /*28b0*/  SEL R16, R12, 0x8, P0 ;  /* 0x000000080c107807 */ /* 0x000fe40000000000 */
[----:B------:R-:W-:Y:S02]  /*28c0*/  ISETP.NE.AND P1, PT, R61, RZ, PT ;  /* 0x000000ff3d00720c */ /* 0x000fe40003f25270 */
[----:B------:R-:W-:Y:S02]  /*28d0*/  ISETP.NE.AND P0, PT, R19, RZ, PT ;  /* 0x000000ff1300720c */ /* 0x000fe40003f05270 */
[----:B------:R-:W-:Y:S01]  /*28e0*/  LEA R31, R0, UR4, 0x2 ;  /* 0x00000004001f7c11 */ /* 0x000fe2000f8e10ff */
[----:B------:R-:W-:Y:S01]  /*28f0*/  BAR.SYNC.DEFER_BLOCKING 0x0 ;  /* 0x0000000000007b1d */ /* 0x000fe20000010000 */
[----:B------:R-:W-:-:S02]  /*2900*/  SEL R28, R10, 0x7, P1 ;  /* 0x000000070a1c7807 */ /* 0x000fc40000800000 */
[----:B------:R-:W-:-:S05]  /*2910*/  SEL R3, R9, 0x8, P0 ;  /* 0x0000000809037807 */ /* 0x000fca0000000000 */
[----:B------:R-:W3:Y:S01]  /*2920*/  LDC.64 R18, c[0x0][0x218] ;  /* 0x00008600ff127b82 */ /* 0x000ee20000000a00 */
[----:B------:R-:W-:Y:S01]  /*2930*/  ISETP.NE.AND P1, PT, R50, RZ, PT ;  /* 0x000000ff3200720c */ /* 0x000fe20003f25270 */
[----:B------:R-:W-:Y:S01]  /*2940*/  ULDC.64 UR4, c[0x0][0x218] ;  /* 0x0000860000047ab9 */ /* 0x000fe20000000a00 */
[----:B------:R-:W4:Y:S04]  /*2950*/  LDS.128 R8, [R31] ;  /* 0x000000001f087984 */ /* 0x000f280000000c00 */
[----:B------:R-:W5:Y:S01]  /*2960*/  LDS.128 R12, [R31+0x800] ;  /* 0x000800001f0c7984 */ /* 0x000f620000000c00 */
[----:B------:R-:W-:Y:S02]  /*2970*/  ISETP.NE.AND P4, PT, R49, RZ, PT ;  /* 0x000000ff3100720c */ /* 0x000fe40003f85270 */
[----:B------:R-:W-:-:S02]  /*2980*/  ISETP.NE.AND P2, PT, R63, RZ, PT ;  /* 0x000000ff3f00720c */ /* 0x000fc40003f45270 */
[----:B------:R-:W-:Y:S02]  /*2990*/  ISETP.NE.AND P0, PT, R62, RZ, PT ;  /* 0x000000ff3e00720c */ /* 0x000fe40003f05270 */
[----:B------:R-:W-:Y:S02]  /*29a0*/  SEL R27, R27, 0x6, P4 ;  /* 0x000000061b1b7807 */ /* 0x000fe40002000000 */
[----:B------:R-:W-:Y:S01]  /*29b0*/  SEL R26, R26, 0x6, P1 ;  /* 0x000000061a1a7807 */ /* 0x000fe20000800000 */
[----:B--2---:R-:W-:Y:S01]  /*29c0*/  IMAD.SHL.U32 R77, R77, 0x400, RZ ;  /* 0x000004004d4d7824 */ /* 0x004fe200078e00ff */
[----:B------:R-:W-:Y:S02]  /*29d0*/  ISETP.NE.AND P6, PT, R59, RZ, PT ;  /* 0x000000ff3b00720c */ /* 0x000fe40003fc5270 */
[----:B------:R-:W-:Y:S02]  /*29e0*/  ISETP.NE.AND P5, PT, R57, RZ, PT ;  /* 0x000000ff3900720c */ /* 0x000fe40003fa5270 */
[----:B------:R-:W-:-:S02]  /*29f0*/  SEL R27, R27, 0x7, P2 ;  /* 0x000000071b1b7807 */ /* 0x000fc40001000000 */
[----:B------:R-:W-:Y:S02]  /*2a00*/  SEL R26, R26, 0x7, P0 ;  /* 0x000000071a1a7807 */ /* 0x000fe40000000000 */
[----:B------:R-:W-:Y:S02]  /*2a10*/  PRMT R25, R24, 0x3340, R17 ;  /* 0x0000334018197816 */ /* 0x000fe40000000011 */
[----:B------:R-:W-:Y:S02]  /*2a20*/  PRMT R24, R16, 0x3340, R3 ;  /* 0x0000334010187816 */ /* 0x000fe40000000003 */
[----:B------:R-:W-:Y:S02]  /*2a30*/  LOP3.LUT R3, R77, R0, RZ, 0xfc, !PT ;  /* 0x000000004d037212 */ /* 0x000fe400078efcff */
[----:B------:R-:W-:Y:S02]  /*2a40*/  SEL R28, R28, 0x8, P5 ;  /* 0x000000081c1c7807 */ /* 0x000fe40002800000 */
[----:B------:R-:W-:-:S02]  /*2a50*/  SEL R27, R27, 0x8, P3 ;  /* 0x000000081b1b7807 */ /* 0x000fc40001800000 */
[----:B------:R-:W-:Y:S02]  /*2a60*/  SEL R26, R26, 0x8, P6 ;  /* 0x000000081a1a7807 */ /* 0x000fe40003000000 */
[----:B------:R-:W-:Y:S02]  /*2a70*/  SHF.R.S32.HI R0, RZ, 0x1f, R77 ;  /* 0x0000001fff007819 */ /* 0x000fe4000001144d */
[----:B-1----:R-:W-:Y:S02]  /*2a80*/  LEA R6, P0, R3, UR4, 0x2 ;  /* 0x0000000403067c11 */ /* 0x002fe4000f8010ff */
[----:B------:R-:W-:Y:S02]  /*2a90*/  PRMT R29, R29, 0x3340, R28 ;  /* 0x000033401d1d7816 */ /* 0x000fe4000000001c */
[----:B------:R-:W-:Y:S02]  /*2aa0*/  IADD3 R16, P1, R2, UR8, RZ ;  /* 0x0000000802107c10 */ /* 0x000fe4000ff3e0ff */
[----:B------:R-:W-:Y:S01]  /*2ab0*/  PRMT R26, R26, 0x3340, R27 ;  /* 0x000033401a1a7816 */ /* 0x000fe2000000001b */
[C---:B---3--:R-:W-:Y:S01]  /*2ac0*/  IMAD.WIDE R4, R3.reuse, 0x4, R18 ;  /* 0x0000000403047825 */ /* 0x048fe200078e0212 */
[----:B------:R-:W-:-:S02]  /*2ad0*/  LEA.HI.X R7, R3, UR5, R0, 0x2, P0 ;  /* 0x0000000503077c11 */ /* 0x000fc400080f1400 */
[----:B------:R-:W-:Y:S02]  /*2ae0*/  PRMT R24, R25, 0x5410, R24 ;  /* 0x0000541019187816 */ /* 0x000fe40000000018 */
[----:B------:R-:W-:Y:S02]  /*2af0*/  LEA.HI.X.SX32 R17, R2, UR9, 0x1, P1 ;  /* 0x0000000902117c11 */ /* 0x000fe400088f0eff */
[----:B------:R-:W-:Y:S01]  /*2b00*/  PRMT R25, R29, 0x5410, R26 ;  /* 0x000054101d197816 */ /* 0x000fe2000000001a */
[----:B----4-:R-:W-:Y:S04]  /*2b10*/  STG.E.128 desc[UR6][R4.64], R8 ;  /* 0x0000000804007986 */ /* 0x010fe8000c101d06 */
[----:B-----5:R-:W-:Y:S04]  /*2b20*/  STG.E.128 desc[UR6][R6.64+0x800], R12 ;  /* 0x0008000c06007986 */ /* 0x020fe8000c101d06 */
[----:B------:R-:W-:Y:S01]  /*2b30*/  STG.E.64 desc[UR6][R16.64], R24 ;  /* 0x0000001810007986 */ /* 0x000fe2000c101b06 */
[----:B------:R-:W-:Y:S05]  /*2b40*/  EXIT ;  /* 0x000000000000794d */ /* 0x000fea0003800000 */
.L_x_0:
[----:B------:R-:W-:-:S00]  /*2b50*/  BRA `(.L_x_0) ;  /* 0xfffffffc00fc7947 */ /* 0x000fc0000383ffff */
[----:B------:R-:W-:-:S00]  /*2b60*/  NOP ;  /* 0x0000000000007918 */ /* 0x000fc00000000000 */
        /* <DEDUP_REMOVED lines=9> */
.L_x_1:


//--------------------- .nv.shared.triton_poi_fused_max_pool2d_with_indices_33 --------------------------
	.section	.nv.shared.triton_poi_fused_max_pool2d_with_indices_33,"aw",@nobits
	.sectionflags	@""
	.align	16
	.zero		1024


//--------------------- .nv.constant0.triton_poi_fused_max_pool2d_with_indices_33 --------------------------
	.section	.nv.constant0.triton_poi_fused_max_pool2d_with_indices_33,"a",@progbits
	.sectionflags	@""
	.align	4
.nv.constant0.triton_poi_fused_max_pool2d_with_indices_33:
	.zero		556
